def matmul_kernel(
    a_ptr,
    b_ptr,
    c_ptr,
    M,
    N,
    K,
    stride_am,
    stride_ak,
    stride_bk,
    stride_bn,
    stride_cm,
    stride_cn,
    BLOCK_M: tl.constexpr,
    BLOCK_N: tl.constexpr,
    BLOCK_K: tl.constexpr,
    GROUP_M: tl.constexpr,
):
    pid = tl.program_id(axis=0)
    num_pid_m = tl.cdiv(M, BLOCK_M)
    num_pid_n = tl.cdiv(N, BLOCK_N)
    num_pid_in_group = GROUP_M * num_pid_n
    group_id = pid // num_pid_in_group
    first_pid_m = group_id * GROUP_M
    group_size_m = min(num_pid_m - first_pid_m, GROUP_M)
    pid_m = first_pid_m + ((pid % num_pid_in_group) % group_size_m)
    pid_n = (pid % num_pid_in_group) // group_size_m

    offs_am = (pid_m * BLOCK_M + tl.arange(0, BLOCK_M)) % M
    offs_bn = (pid_n * BLOCK_N + tl.arange(0, BLOCK_N)) % N
    offs_k = tl.arange(0, BLOCK_K)
    a_ptrs = a_ptr + offs_am[:, None] * stride_am + offs_k[None, :] * stride_ak
    b_ptrs = b_ptr + offs_k[:, None] * stride_bk + offs_bn[None, :] * stride_bn

    acc = tl.zeros((BLOCK_M, BLOCK_N), dtype=tl.float32)
    for kk in range(0, tl.cdiv(K, BLOCK_K)):
        a = tl.load(a_ptrs, mask=offs_k[None, :] < K - kk * BLOCK_K, other=0.0)
        b = tl.load(b_ptrs, mask=offs_k[:, None] < K - kk * BLOCK_K, other=0.0)
        acc = tl.dot(a, b, acc)
        a_ptrs += BLOCK_K * stride_ak
        b_ptrs += BLOCK_K * stride_bk

    c = acc.to(c_ptr.dtype.element_ty)
    offs_cm = pid_m * BLOCK_M + tl.arange(0, BLOCK_M)
    offs_cn = pid_n * BLOCK_N + tl.arange(0, BLOCK_N)
    c_ptrs = c_ptr + offs_cm[:, None] * stride_cm + offs_cn[None, :] * stride_cn
    mask = (offs_cm[:, None] < M) & (offs_cn[None, :] < N)
    tl.store(c_ptrs, c, mask=mask)

# config = {"BLOCK_K": 32, "BLOCK_M": 256, "BLOCK_N": 64, "GROUP_M": 8, "arch": "sm_90", "dtype": "fp32", "num_ctas": 1, "num_stages": 4, "num_warps": 4}
# arch = sm_90


// ===== COMPILED SASS (sm_90a) =====

	.target	sm_90a

	.elftype	@"ET_EXEC"


//--------------------- .note.nv.tkinfo           --------------------------
	.section	.note.nv.tkinfo,"",@"SHT_NOTE"
	.sectionflags	@"SHF_NOTE_NV_TKINFO"
	.tkinfo
        /*0018*/ 	.word	0x00000002
        /*0030*/ 	.string	""
        /*0030*/ 	.string	"ptxas"
        /*0030*/ 	.string	"Cuda compilation tools, release 13.0, V13.0.88"
        /*0030*/ 	.string	"Build cuda_13.0.r13.0/compiler.36424714_0"
        /*0030*/ 	.string	"-v  -suppress-debug-info  -lineinfo  -arch sm_90a "



//--------------------- .note.nv.cuinfo           --------------------------
	.section	.note.nv.cuinfo,"",@"SHT_NOTE"
	.sectionflags	@"SHF_NOTE_NV_CUINFO"
        /*0018*/ 	.short	0x0002
        /*001a*/ 	.short	0x005a
        /*001c*/ 	.short	0x0082
	.zero		2


//--------------------- .nv.info                  --------------------------
	.section	.nv.info,"",@"SHT_CUDA_INFO"
	.align	4


	//----- nvinfo : EIATTR_REGCOUNT
	.align		4
        /*0000*/ 	.byte	0x04, 0x2f
        /*0002*/ 	.short	(.L_1 - .L_0)
	.align		4
.L_0:
        /*0004*/ 	.word	index@(matmul_kernel)
        /*0008*/ 	.word	0x000000ff


	//----- nvinfo : EIATTR_FRAME_SIZE
	.align		4
.L_1:
        /*000c*/ 	.byte	0x04, 0x11
        /*000e*/ 	.short	(.L_3 - .L_2)
	.align		4
.L_2:
        /*0010*/ 	.word	index@(matmul_kernel)
        /*0014*/ 	.word	0x00000158


	//----- nvinfo : EIATTR_MIN_STACK_SIZE
	.align		4
.L_3:
        /*0018*/ 	.byte	0x04, 0x12
        /*001a*/ 	.short	(.L_5 - .L_4)
	.align		4
.L_4:
        /*001c*/ 	.word	index@(matmul_kernel)
        /*0020*/ 	.word	0x00000158
.L_5:


//--------------------- .nv.compat                --------------------------
	.section	.nv.compat,"",@"SHT_CUDA_COMPAT_INFO"
	.align	4
        /*0000*/ 	.byte	0x02, 0x09, 0x01, 0x00, 0x02, 0x02, 0x04, 0x00, 0x02, 0x05, 0x05, 0x00, 0x03, 0x07, 0x01, 0x01
        /*0010*/ 	.byte	0x02, 0x03, 0x00, 0x00, 0x02, 0x06, 0x01, 0x00, 0x04, 0x0b, 0x08, 0x00, 0x00, 0x00, 0x00, 0x00
        /*0020*/ 	.byte	0x00, 0x00, 0x00, 0x00


//--------------------- .nv.info.matmul_kernel    --------------------------
	.section	.nv.info.matmul_kernel,"",@"SHT_CUDA_INFO"
	.sectionflags	@""
	.align	4


	//----- nvinfo : EIATTR_CUDA_API_VERSION
	.align		4
        /*0000*/ 	.byte	0x04, 0x37
        /*0002*/ 	.short	(.L_7 - .L_6)
.L_6:
        /*0004*/ 	.word	0x00000082


	//----- nvinfo : EIATTR_KPARAM_INFO
	.align		4
.L_7:
        /*0008*/ 	.byte	0x04, 0x17
        /*000a*/ 	.short	(.L_9 - .L_8)
.L_8:
        /*000c*/ 	.word	0x00000000
        /*0010*/ 	.short	0x000d
        /*0012*/ 	.short	0x0048
        /*0014*/ 	.byte	0x00, 0xf4, 0x21, 0x00


	//----- nvinfo : EIATTR_KPARAM_INFO
	.align		4
.L_9:
        /*0018*/ 	.byte	0x04, 0x17
        /*001a*/ 	.short	(.L_11 - .L_10)
.L_10:
        /*001c*/ 	.word	0x00000000
        /*0020*/ 	.short	0x000c
        /*0022*/ 	.short	0x0040
        /*0024*/ 	.byte	0x00, 0xf4, 0x21, 0x00


	//----- nvinfo : EIATTR_KPARAM_INFO
	.align		4
.L_11:
        /*0028*/ 	.byte	0x04, 0x17
        /*002a*/ 	.short	(.L_13 - .L_12)
.L_12:
        /*002c*/ 	.word	0x00000000
        /*0030*/ 	.short	0x000b
        /*0032*/ 	.short	0x0038
        /*0034*/ 	.byte	0x00, 0xf0, 0x11, 0x00


	//----- nvinfo : EIATTR_KPARAM_INFO
	.align		4
.L_13:
        /*0038*/ 	.byte	0x04, 0x17
        /*003a*/ 	.short	(.L_15 - .L_14)
.L_14:
        /*003c*/ 	.word	0x00000000
        /*0040*/ 	.short	0x000a
        /*0042*/ 	.short	0x0034
        /*0044*/ 	.byte	0x00, 0xf0, 0x11, 0x00


	//----- nvinfo : EIATTR_KPARAM_INFO
	.align		4
.L_15:
        /*0048*/ 	.byte	0x04, 0x17
        /*004a*/ 	.short	(.L_17 - .L_16)
.L_16:
        /*004c*/ 	.word	0x00000000
        /*0050*/ 	.short	0x0009
        /*0052*/ 	.short	0x0030
        /*0054*/ 	.byte	0x00, 0xf0, 0x11, 0x00


	//----- nvinfo : EIATTR_KPARAM_INFO
	.align		4
.L_17:
        /*0058*/ 	.byte	0x04, 0x17
        /*005a*/ 	.short	(.L_19 - .L_18)
.L_18:
        /*005c*/ 	.word	0x00000000
        /*0060*/ 	.short	0x0008
        /*0062*/ 	.short	0x002c
        /*0064*/ 	.byte	0x00, 0xf0, 0x11, 0x00


	//----- nvinfo : EIATTR_KPARAM_INFO
	.align		4
.L_19:
        /*0068*/ 	.byte	0x04, 0x17
        /*006a*/ 	.short	(.L_21 - .L_20)
.L_20:
        /*006c*/ 	.word	0x00000000
        /*0070*/ 	.short	0x0007
        /*0072*/ 	.short	0x0028
        /*0074*/ 	.byte	0x00, 0xf0, 0x11, 0x00


	//----- nvinfo : EIATTR_KPARAM_INFO
	.align		4
.L_21:
        /*0078*/ 	.byte	0x04, 0x17
        /*007a*/ 	.short	(.L_23 - .L_22)
.L_22:
        /*007c*/ 	.word	0x00000000
        /*0080*/ 	.short	0x0006
        /*0082*/ 	.short	0x0024
        /*0084*/ 	.byte	0x00, 0xf0, 0x11, 0x00


	//----- nvinfo : EIATTR_KPARAM_INFO
	.align		4
.L_23:
        /*0088*/ 	.byte	0x04, 0x17
        /*008a*/ 	.short	(.L_25 - .L_24)
.L_24:
        /*008c*/ 	.word	0x00000000
        /*0090*/ 	.short	0x0005
        /*0092*/ 	.short	0x0020
        /*0094*/ 	.byte	0x00, 0xf0, 0x11, 0x00


	//----- nvinfo : EIATTR_KPARAM_INFO
	.align		4
.L_25:
        /*0098*/ 	.byte	0x04, 0x17
        /*009a*/ 	.short	(.L_27 - .L_26)
.L_26:
        /*009c*/ 	.word	0x00000000
        /*00a0*/ 	.short	0x0004
        /*00a2*/ 	.short	0x001c
        /*00a4*/ 	.byte	0x00, 0xf0, 0x11, 0x00


	//----- nvinfo : EIATTR_KPARAM_INFO
	.align		4
.L_27:
        /*00a8*/ 	.byte	0x04, 0x17
        /*00aa*/ 	.short	(.L_29 - .L_28)
.L_28:
        /*00ac*/ 	.word	0x00000000
        /*00b0*/ 	.short	0x0003
        /*00b2*/ 	.short	0x0018
        /*00b4*/ 	.byte	0x00, 0xf0, 0x11, 0x00


	//----- nvinfo : EIATTR_KPARAM_INFO
	.align		4
.L_29:
        /*00b8*/ 	.byte	0x04, 0x17
        /*00ba*/ 	.short	(.L_31 - .L_30)
.L_30:
        /*00bc*/ 	.word	0x00000000
        /*00c0*/ 	.short	0x0002
        /*00c2*/ 	.short	0x0010
        /*00c4*/ 	.byte	0x00, 0xf4, 0x21, 0x00


	//----- nvinfo : EIATTR_KPARAM_INFO
	.align		4
.L_31:
        /*00c8*/ 	.byte	0x04, 0x17
        /*00ca*/ 	.short	(.L_33 - .L_32)
.L_32:
        /*00cc*/ 	.word	0x00000000
        /*00d0*/ 	.short	0x0001
        /*00d2*/ 	.short	0x0008
        /*00d4*/ 	.byte	0x00, 0xf4, 0x21, 0x00


	//----- nvinfo : EIATTR_KPARAM_INFO
	.align		4
.L_33:
        /*00d8*/ 	.byte	0x04, 0x17
        /*00da*/ 	.short	(.L_35 - .L_34)
.L_34:
        /*00dc*/ 	.word	0x00000000
        /*00e0*/ 	.short	0x0000
        /*00e2*/ 	.short	0x0000
        /*00e4*/ 	.byte	0x00, 0xf4, 0x21, 0x00


	//----- nvinfo : EIATTR_SPARSE_MMA_MASK
	.align		4
.L_35:
        /*00e8*/ 	.byte	0x03, 0x50
        /*00ea*/ 	.short	0x0000


	//----- nvinfo : EIATTR_MAXREG_COUNT
	.align		4
        /*00ec*/ 	.byte	0x03, 0x1b
        /*00ee*/ 	.short	0x00ff


	//----- nvinfo : EIATTR_NUM_BARRIERS
	.align		4
        /*00f0*/ 	.byte	0x02, 0x4c
        /*00f2*/ 	.byte	0x01
	.zero		1


	//----- nvinfo : EIATTR_ANNOTATIONS
	.align		4
        /*00f4*/ 	.byte	0x04, 0x55
        /*00f6*/ 	.short	(.L_37 - .L_36)


	//   ....[0]....
.L_36:
        /*00f8*/ 	.word	0x00000001
        /*00fc*/ 	.byte	0x80, 0x20, 0x00, 0x00, 0x01, 0x00, 0x00, 0x00, 0x10, 0x22, 0x00, 0x00, 0x01, 0x00, 0x00, 0x00
        /* <DEDUP_REMOVED lines=94> */
        /*06ec*/ 	.byte	0x80, 0xa1, 0x00, 0x00, 0x01, 0x00, 0x00, 0x00, 0xa0, 0xa1, 0x00, 0x00


	//----- nvinfo : EIATTR_MERCURY_ISA_VERSION
	.align		4
.L_37:
        /*06f8*/ 	.byte	0x03, 0x5f
        /*06fa*/ 	.short	0x0101


	//----- nvinfo : EIATTR_EXIT_INSTR_OFFSETS
	.align		4
        /*06fc*/ 	.byte	0x04, 0x1c
        /*06fe*/ 	.short	(.L_39 - .L_38)


	//   ....[0]....
.L_38:
        /*0700*/ 	.word	0x0000d7e0


	//   ....[1]....
        /*0704*/ 	.word	0x0000d800


	//----- nvinfo : EIATTR_REQNTID
	.align		4
.L_39:
        /*0708*/ 	.byte	0x04, 0x10
        /*070a*/ 	.short	(.L_41 - .L_40)
.L_40:
        /*070c*/ 	.word	0x00000080
        /*0710*/ 	.word	0x00000001
        /*0714*/ 	.word	0x00000001


	//----- nvinfo : EIATTR_CBANK_PARAM_SIZE
	.align		4
.L_41:
        /*0718*/ 	.byte	0x03, 0x19
        /*071a*/ 	.short	0x0050


	//----- nvinfo : EIATTR_PARAM_CBANK
	.align		4
        /*071c*/ 	.byte	0x04, 0x0a
        /*071e*/ 	.short	(.L_43 - .L_42)
	.align		4
.L_42:
        /*0720*/ 	.word	index@(.nv.constant0.matmul_kernel)
        /*0724*/ 	.short	0x0210
        /*0726*/ 	.short	0x0050


	//----- nvinfo : EIATTR_SW_WAR
	.align		4
.L_43:
        /*0728*/ 	.byte	0x04, 0x36
        /*072a*/ 	.short	(.L_45 - .L_44)
.L_44:
        /*072c*/ 	.word	0x00000008
.L_45:


//--------------------- .nv.callgraph             --------------------------
	.section	.nv.callgraph,"",@"SHT_CUDA_CALLGRAPH"
	.align	4
	.sectionentsize	8
	.align		4
        /*0000*/ 	.word	0x00000000
	.align		4
        /*0004*/ 	.word	0xffffffff
	.align		4
        /*0008*/ 	.word	0x00000000
	.align		4
        /*000c*/ 	.word	0xfffffffe
	.align		4
        /*0010*/ 	.word	0x00000000
	.align		4
        /*0014*/ 	.word	0xfffffffd
	.align		4
        /*0018*/ 	.word	0x00000000
	.align		4
        /*001c*/ 	.word	0xfffffffc


//--------------------- .text.matmul_kernel       --------------------------
	.section	.text.matmul_kernel,"ax",@progbits
	.align	128
        .global         matmul_kernel
        .type           matmul_kernel,@function
        .size           matmul_kernel,(.L_x_3 - matmul_kernel)
        .other          matmul_kernel,@"STO_CUDA_ENTRY STV_DEFAULT"
matmul_kernel:
.text.matmul_kernel:
[----:B------:R-:W1:Y:S08]  /*0000*/  LDC R1, c[0x0][0x28] ;  /* 0x00000a00ff017b82 */ /* 0x000e700000000800 */
[----:B------:R-:W2:Y:S01]  /*0010*/  LDC.64 R188, c[0x0][0x228] ;  /* 0x00008a00ffbc7b82 */ /* 0x000ea20000000a00 */
[----:B------:R-:W3:Y:S01]  /*0020*/  S2R R5, SR_CTAID.X ;  /* 0x0000000000057919 */ /* 0x000ee20000002500 */
[----:B------:R-:W-:Y:S01]  /*0030*/  ULDC.64 UR6, c[0x0][0x210] ;  /* 0x0000840000067ab9 */ /* 0x000fe20000000a00 */
[----:B------:R-:W-:Y:S01]  /*0040*/  ULDC.64 UR8, c[0x0][0x218] ;  /* 0x0000860000087ab9 */ /* 0x000fe20000000a00 */
[----:B------:R-:W-:Y:S01]  /*0050*/  ULDC UR5, c[0x0][0x240] ;  /* 0x0000900000057ab9 */ /* 0x000fe20000000800 */
[----:B------:R-:W4:Y:S01]  /*0060*/  S2R R30, SR_TID.X ;  /* 0x00000000001e7919 */ /* 0x000f220000002100 */
[----:B------:R-:W-:Y:S01]  /*0070*/  ULDC.64 UR30, c[0x0][0x208] ;  /* 0x00008200001e7ab9 */ /* 0x000fe20000000a00 */
[----:B-1----:R-:W-:Y:S01]  /*0080*/  VIADD R1, R1, 0xfffffea8 ;  /* 0xfffffea801017836 */ /* 0x002fe20000000000 */
[----:B------:R-:W1:Y:S01]  /*0090*/  S2UR UR4, SR_CgaCtaId ;  /* 0x00000000000479c3 */ /* 0x000e620000008800 */
[----:B------:R-:W-:Y:S01]  /*00a0*/  ULDC UR49, c[0x0][0x230] ;  /* 0x00008c0000317ab9 */ /* 0x000fe20000000800 */
[----:B------:R-:W-:Y:S01]  /*00b0*/  ULDC UR48, c[0x0][0x230] ;  /* 0x00008c0000307ab9 */ /* 0x000fe20000000800 */
[----:B------:R-:W-:Y:S01]  /*00c0*/  UIADD3 UR49, UR49, -0x34, URZ ;  /* 0xffffffcc31317890 */ /* 0x000fe2000fffe03f */
[----:B------:R-:W-:Y:S01]  /*00d0*/  ULDC UR51, c[0x0][0x230] ;  /* 0x00008c0000337ab9 */ /* 0x000fe20000000800 */
[----:B------:R-:W-:Y:S01]  /*00e0*/  UIADD3 UR48, UR48, -0x33, URZ ;  /* 0xffffffcd30307890 */ /* 0x000fe2000fffe03f */
[----:B------:R-:W-:Y:S01]  /*00f0*/  ULDC UR40, c[0x0][0x230] ;  /* 0x00008c0000287ab9 */ /* 0x000fe20000000800 */
[----:B------:R-:W-:Y:S01]  /*0100*/  ULDC UR50, c[0x0][0x230] ;  /* 0x00008c0000327ab9 */ /* 0x000fe20000000800 */
[----:B------:R-:W-:Y:S01]  /*0110*/  UIADD3 UR51, UR51, -0x32, URZ ;  /* 0xffffffce33337890 */ /* 0x000fe2000fffe03f */
[----:B------:R-:W5:Y:S01]  /*0120*/  LDC R191, c[0x0][0x230] ;  /* 0x00008c00ffbf7b82 */ /* 0x000f620000000800 */
[----:B------:R-:W-:Y:S01]  /*0130*/  UISETP.GE.U32.AND UP1, UPT, UR49, 0x7fffffad, UPT ;  /* 0x7fffffad3100788c */ /* 0x000fe2000bf26070 */
[----:B------:R-:W-:Y:S01]  /*0140*/  ULDC UR17, c[0x0][0x230] ;  /* 0x00008c0000117ab9 */ /* 0x000fe20000000800 */
[----:B------:R-:W-:Y:S01]  /*0150*/  UIADD3 UR40, UR40, -0x35, URZ ;  /* 0xffffffcb28287890 */ /* 0x000fe2000fffe03f */
[----:B--2---:R-:W-:Y:S01]  /*0160*/  VIADD R0, R189, 0x3f ;  /* 0x0000003fbd007836 */ /* 0x004fe20000000000 */
[----:B------:R-:W-:Y:S01]  /*0170*/  IABS R35, R189 ;  /* 0x000000bd00237213 */ /* 0x000fe20000000000 */
[----:B------:R-:W-:Y:S01]  /*0180*/  ULDC UR53, c[0x0][0x230] ;  /* 0x00008c0000357ab9 */ /* 0x000fe20000000800 */
[----:B------:R-:W-:Y:S01]  /*0190*/  IABS R33, R188 ;  /* 0x000000bc00217213 */ /* 0x000fe20000000000 */
[----:B------:R-:W-:Y:S01]  /*01a0*/  UIADD3 UR50, UR50, -0x31, URZ ;  /* 0xffffffcf32327890 */ /* 0x000fe2000fffe03f */
[----:B------:R-:W-:Y:S01]  /*01b0*/  SHF.R.S32.HI R3, RZ, 0x1f, R0 ;  /* 0x0000001fff037819 */ /* 0x000fe20000011400 */
[----:B------:R-:W-:Y:S01]  /*01c0*/  UISETP.GE.U32.AND UP6, UPT, UR48, 0x7fffffae, UPT ;  /* 0x7fffffae3000788c */ /* 0x000fe2000bfc6070 */
[----:B------:R-:W2:Y:S01]  /*01d0*/  LDC R197, c[0x0][0x230] ;  /* 0x00008c00ffc57b82 */ /* 0x000ea20000000800 */
[----:B------:R-:W-:Y:S01]  /*01e0*/  ULDC UR10, c[0x0][0x230] ;  /* 0x00008c00000a7ab9 */ /* 0x000fe20000000800 */
[----:B------:R-:W-:Y:S01]  /*01f0*/  LEA.HI R3, R3, R0, RZ, 0x6 ;  /* 0x0000000003037211 */ /* 0x000fe200078f30ff */
[----:B------:R-:W-:Y:S01]  /*0200*/  UIADD3 UR17, UR17, -0x3c, URZ ;  /* 0xffffffc411117890 */ /* 0x000fe2000fffe03f */
[----:B---3--:R-:W-:Y:S01]  /*0210*/  IABS R8, R5 ;  /* 0x0000000500087213 */ /* 0x008fe20000000000 */
[----:B------:R-:W-:Y:S01]  /*0220*/  ULDC UR52, c[0x0][0x230] ;  /* 0x00008c0000347ab9 */ /* 0x000fe20000000800 */
[----:B------:R-:W-:Y:S01]  /*0230*/  SHF.R.S32.HI R3, RZ, 0x6, R3 ;  /* 0x00000006ff037819 */ /* 0x000fe20000011403 */
[----:B------:R-:W-:Y:S01]  /*0240*/  ULDC UR34, c[0x0][0x230] ;  /* 0x00008c0000227ab9 */ /* 0x000fe20000000800 */
[----:B----4-:R-:W-:Y:S01]  /*0250*/  LOP3.LUT R201, R30, 0x1f, RZ, 0xc0, !PT ;  /* 0x0000001f1ec97812 */ /* 0x010fe200078ec0ff */
[----:B------:R-:W-:-:S02]  /*0260*/  UIADD3 UR53, UR53, -0x38, URZ ;  /* 0xffffffc835357890 */ /* 0x000fc4000fffe03f */
[----:B------:R-:W-:Y:S01]  /*0270*/  IMAD.SHL.U32 R4, R3, 0x8, RZ ;  /* 0x0000000803047824 */ /* 0x000fe200078e00ff */
[----:B------:R-:W-:Y:S01]  /*0280*/  UISETP.GE.U32.AND UP5, UPT, UR51, 0x7fffffaf, UPT ;  /* 0x7fffffaf3300788c */ /* 0x000fe2000bfa6070 */
[----:B-----5:R-:W-:Y:S01]  /*0290*/  VIADD R191, R191, 0xffffffd8 ;  /* 0xffffffd8bfbf7836 */ /* 0x020fe20000000000 */
[----:B------:R-:W-:Y:S02]  /*02a0*/  USEL UR48, URZ, 0x1, UP1 ;  /* 0x000000013f307887 */ /* 0x000fe40008800000 */
[-C--:B------:R-:W-:Y:S01]  /*02b0*/  IABS R7, R4.reuse ;  /* 0x0000000400077213 */ /* 0x080fe20000000000 */
[----:B------:R-:W-:Y:S01]  /*02c0*/  ULDC UR36, c[0x0][0x230] ;  /* 0x00008c0000247ab9 */ /* 0x000fe20000000800 */
[----:B------:R-:W-:Y:S01]  /*02d0*/  IABS R10, R4 ;  /* 0x00000004000a7213 */ /* 0x000fe20000000000 */
[----:B------:R-:W-:Y:S01]  /*02e0*/  UIADD3 UR10, UR10, -0x3b, URZ ;  /* 0xffffffc50a0a7890 */ /* 0x000fe2000fffe03f */
[----:B------:R-:W3:Y:S01]  /*02f0*/  I2F.RP R0, R7 ;  /* 0x0000000700007306 */ /* 0x000ee20000209400 */
[----:B------:R-:W-:Y:S01]  /*0300*/  UISETP.GE.U32.AND UP1, UPT, UR40, 0x7fffffac, UPT ;  /* 0x7fffffac2800788c */ /* 0x000fe2000bf26070 */
[----:B------:R-:W-:Y:S01]  /*0310*/  ULDC UR38, c[0x0][0x230] ;  /* 0x00008c0000267ab9 */ /* 0x000fe20000000800 */
[----:B------:R-:W-:Y:S01]  /*0320*/  UIADD3 UR52, UR52, -0x37, URZ ;  /* 0xffffffc934347890 */ /* 0x000fe2000fffe03f */
[----:B--2---:R-:W-:Y:S01]  /*0330*/  VIADD R197, R197, 0xffffffd3 ;  /* 0xffffffd3c5c57836 */ /* 0x004fe20000000000 */
[----:B------:R-:W-:-:S02]  /*0340*/  UIADD3 UR34, UR34, -0x3e, URZ ;  /* 0xffffffc222227890 */ /* 0x000fc4000fffe03f */
[----:B------:R-:W-:Y:S02]  /*0350*/  UISETP.GE.U32.AND UP4, UPT, UR50, 0x7fffffb0, UPT ;  /* 0x7fffffb03200788c */ /* 0x000fe4000bf86070 */
[----:B------:R-:W-:Y:S01]  /*0360*/  USEL UR40, URZ, 0x1fffe, UP6 ;  /* 0x0001fffe3f287887 */ /* 0x000fe2000b000000 */
[----:B------:R-:W-:Y:S01]  /*0370*/  ULDC UR20, c[0x0][0x230] ;  /* 0x00008c0000147ab9 */ /* 0x000fe20000000800 */
[----:B------:R-:W-:Y:S01]  /*0380*/  UIADD3 UR36, UR36, -0x3a, URZ ;  /* 0xffffffc624247890 */ /* 0x000fe2000fffe03f */
[----:B---3--:R-:W2:Y:S01]  /*0390*/  MUFU.RCP R0, R0 ;  /* 0x0000000000007308 */ /* 0x008ea20000001000 */
[----:B------:R-:W-:Y:S01]  /*03a0*/  UISETP.GE.U32.AND UP6, UPT, UR17, 0x7fffffa5, UPT ;  /* 0x7fffffa51100788c */ /* 0x000fe2000bfc6070 */
[----:B------:R-:W-:Y:S01]  /*03b0*/  ULDC UR35, c[0x0][0x230] ;  /* 0x00008c0000237ab9 */ /* 0x000fe20000000800 */
[----:B------:R-:W-:Y:S02]  /*03c0*/  UIADD3 UR38, UR38, -0x3d, URZ ;  /* 0xffffffc326267890 */ /* 0x000fe4000fffe03f */
[----:B------:R-:W-:-:S02]  /*03d0*/  UISETP.GE.U32.AND UP3, UPT, UR53, 0x7fffffa9, UPT ;  /* 0x7fffffa93500788c */ /* 0x000fc4000bf66070 */
[----:B------:R-:W-:Y:S01]  /*03e0*/  USEL UR17, URZ, 0x4, UP5 ;  /* 0x000000043f117887 */ /* 0x000fe2000a800000 */
[----:B------:R-:W-:Y:S01]  /*03f0*/  ULDC UR18, c[0x0][0x230] ;  /* 0x00008c0000127ab9 */ /* 0x000fe20000000800 */
[----:B------:R-:W-:Y:S02]  /*0400*/  UIADD3 UR20, UR20, -0x39, URZ ;  /* 0xffffffc714147890 */ /* 0x000fe4000fffe03f */
[----:B------:R-:W-:Y:S02]  /*0410*/  UISETP.GE.U32.AND UP5, UPT, UR10, 0x7fffffa6, UPT ;  /* 0x7fffffa60a00788c */ /* 0x000fe4000bfa6070 */
[----:B------:R-:W-:Y:S01]  /*0420*/  USEL UR49, URZ, 0x7fff8, UP1 ;  /* 0x0007fff83f317887 */ /* 0x000fe20008800000 */
[----:B--2---:R-:W-:Y:S01]  /*0430*/  VIADD R2, R0, 0xffffffe ;  /* 0x0ffffffe00027836 */ /* 0x004fe20000000000 */
[----:B------:R-:W-:Y:S01]  /*0440*/  ULDC UR14, c[0x0][0x230] ;  /* 0x00008c00000e7ab9 */ /* 0x000fe20000000800 */
[----:B------:R-:W-:Y:S01]  /*0450*/  IMAD.MOV R0, RZ, RZ, -R10 ;  /* 0x000000ffff007224 */ /* 0x000fe200078e0a0a */
[----:B------:R-:W-:Y:S01]  /*0460*/  UIADD3 UR35, UR35, -0x54, URZ ;  /* 0xffffffac23237890 */ /* 0x000fe2000fffe03f */
[----:B------:R2:W3:Y:S01]  /*0470*/  F2I.FTZ.U32.TRUNC.NTZ R3, R2 ;  /* 0x0000000200037305 */ /* 0x0004e2000021f000 */
[----:B------:R-:W-:-:S02]  /*0480*/  UISETP.GE.U32.AND UP2, UPT, UR52, 0x7fffffaa, UPT ;  /* 0x7fffffaa3400788c */ /* 0x000fc4000bf46070 */
[----:B------:R-:W-:Y:S02]  /*0490*/  USEL UR10, URZ, 0x7fff8, UP4 ;  /* 0x0007fff83f0a7887 */ /* 0x000fe4000a000000 */
[----:B------:R-:W-:Y:S02]  /*04a0*/  UISETP.GE.U32.AND UP1, UPT, UR34, 0x7fffffa3, UPT ;  /* 0x7fffffa32200788c */ /* 0x000fe4000bf26070 */
[----:B------:R-:W-:Y:S01]  /*04b0*/  UIADD3 UR18, UR18, -0x3f, URZ ;  /* 0xffffffc112127890 */ /* 0x000fe2000fffe03f */
[----:B--2---:R-:W-:Y:S01]  /*04c0*/  IMAD.MOV.U32 R2, RZ, RZ, RZ ;  /* 0x000000ffff027224 */ /* 0x004fe200078e00ff */
[----:B------:R-:W-:Y:S02]  /*04d0*/  UISETP.GE.U32.AND UP4, UPT, UR36, 0x7fffffa7, UPT ;  /* 0x7fffffa72400788c */ /* 0x000fe4000bf86070 */
[----:B------:R-:W-:Y:S01]  /*04e0*/  USEL UR34, URZ, 0x1, UP6 ;  /* 0x000000013f227887 */ /* 0x000fe2000b000000 */
[----:B------:R-:W-:Y:S01]  /*04f0*/  ULDC UR32, c[0x0][0x230] ;  /* 0x00008c0000207ab9 */ /* 0x000fe20000000800 */
[----:B---3--:R-:W-:Y:S01]  /*0500*/  IMAD.MOV R6, RZ, RZ, -R3 ;  /* 0x000000ffff067224 */ /* 0x008fe200078e0a03 */
[----:B------:R-:W-:-:S02]  /*0510*/  UIADD3 UR14, UR14, -0x53, URZ ;  /* 0xffffffad0e0e7890 */ /* 0x000fc4000fffe03f */
[----:B------:R-:W-:Y:S01]  /*0520*/  USEL UR36, URZ, 0x1, UP3 ;  /* 0x000000013f247887 */ /* 0x000fe20009800000 */
[----:B------:R-:W-:Y:S01]  /*0530*/  IMAD R9, R6, R7, RZ ;  /* 0x0000000706097224 */ /* 0x000fe200078e02ff */
[----:B------:R-:W-:Y:S01]  /*0540*/  UISETP.GE.U32.AND UP6, UPT, UR38, 0x7fffffa4, UPT ;  /* 0x7fffffa42600788c */ /* 0x000fe2000bfc6070 */
[----:B------:R-:W-:Y:S01]  /*0550*/  IMAD.MOV.U32 R6, RZ, RZ, R8 ;  /* 0x000000ffff067224 */ /* 0x000fe200078e0008 */
[----:B------:R-:W-:Y:S01]  /*0560*/  UISETP.GE.U32.AND UP3, UPT, UR20, 0x7fffffa8, UPT ;  /* 0x7fffffa81400788c */ /* 0x000fe2000bf66070 */
[----:B------:R-:W-:Y:S01]  /*0570*/  IMAD.HI.U32 R3, R3, R9, R2 ;  /* 0x0000000903037227 */ /* 0x000fe200078e0002 */
[----:B------:R-:W-:Y:S01]  /*0580*/  USEL UR38, URZ, 0x1fffe, UP5 ;  /* 0x0001fffe3f267887 */ /* 0x000fe2000a800000 */
[----:B------:R-:W-:Y:S01]  /*0590*/  ULDC UR33, c[0x0][0x230] ;  /* 0x00008c0000217ab9 */ /* 0x000fe20000000800 */
[----:B------:R-:W-:-:S03]  /*05a0*/  UIADD3 UR32, UR32, -0x52, URZ ;  /* 0xffffffae20207890 */ /* 0x000fc6000fffe03f */
[----:B------:R-:W-:Y:S01]  /*05b0*/  IMAD.HI.U32 R3, R3, R6, RZ ;  /* 0x0000000603037227 */ /* 0x000fe200078e00ff */
[----:B------:R-:W-:Y:S02]  /*05c0*/  USEL UR20, URZ, 0x1fffe, UP2 ;  /* 0x0001fffe3f147887 */ /* 0x000fe40009000000 */
[----:B------:R-:W-:Y:S01]  /*05d0*/  UISETP.GE.U32.AND UP5, UPT, UR35, 0x7fffff8d, UPT ;  /* 0x7fffff8d2300788c */ /* 0x000fe2000bfa6070 */
[----:B------:R-:W-:Y:S01]  /*05e0*/  IMAD R0, R3, R0, R6 ;  /* 0x0000000003007224 */ /* 0x000fe200078e0206 */
[----:B------:R-:W-:Y:S02]  /*05f0*/  UISETP.GE.U32.AND UP2, UPT, UR18, 0x7fffffa2, UPT ;  /* 0x7fffffa21200788c */ /* 0x000fe4000bf46070 */
[----:B------:R-:W-:Y:S02]  /*0600*/  USEL UR35, URZ, 0x4, UP4 ;  /* 0x000000043f237887 */ /* 0x000fe4000a000000 */
[----:B------:R-:W-:Y:S01]  /*0610*/  ISETP.GT.U32.AND P1, PT, R7, R0, PT ;  /* 0x000000000700720c */ /* 0x000fe20003f24070 */
[----:B------:R-:W-:Y:S01]  /*0620*/  ULDC UR13, c[0x0][0x230] ;  /* 0x00008c00000d7ab9 */ /* 0x000fe20000000800 */
[----:B------:R-:W-:-:S02]  /*0630*/  UIADD3 UR33, UR33, -0x51, URZ ;  /* 0xffffffaf21217890 */ /* 0x000fc4000fffe03f */
[----:B------:R-:W-:Y:S02]  /*0640*/  UISETP.GE.U32.AND UP4, UPT, UR14, 0x7fffff8e, UPT ;  /* 0x7fffff8e0e00788c */ /* 0x000fe4000bf86070 */
[----:B------:R-:W-:Y:S01]  /*0650*/  USEL UR14, URZ, 0x7fff8, UP3 ;  /* 0x0007fff83f0e7887 */ /* 0x000fe20009800000 */
[----:B------:R-:W-:Y:S01]  /*0660*/  ULDC UR28, c[0x0][0x230] ;  /* 0x00008c00001c7ab9 */ /* 0x000fe20000000800 */
[----:B------:R-:W-:Y:S02]  /*0670*/  UIADD3 UR13, UR13, -0x58, URZ ;  /* 0xffffffa80d0d7890 */ /* 0x000fe4000fffe03f */
[----:B------:R-:W-:-:S03]  /*0680*/  UISETP.GE.U32.AND UP3, UPT, UR32, 0x7fffff8f, UPT ;  /* 0x7fffff8f2000788c */ /* 0x000fc6000bf66070 */
[----:B------:R-:W-:Y:S01]  /*0690*/  @!P1 IMAD.IADD R0, R0, 0x1, -R7 ;  /* 0x0000000100009824 */ /* 0x000fe200078e0a07 */
[----:B------:R-:W-:Y:S01]  /*06a0*/  USEL UR32, URZ, 0x1fffe, UP2 ;  /* 0x0001fffe3f207887 */ /* 0x000fe20009000000 */
[----:B------:R-:W-:Y:S01]  /*06b0*/  @!P1 VIADD R3, R3, 0x1 ;  /* 0x0000000103039836 */ /* 0x000fe20000000000 */
[----:B------:R-:W-:Y:S01]  /*06c0*/  ISETP.NE.AND P1, PT, R4, RZ, PT ;  /* 0x000000ff0400720c */ /* 0x000fe20003f25270 */
[----:B------:R-:W-:Y:S01]  /*06d0*/  UIADD3 UR28, UR28, -0x57, URZ ;  /* 0xffffffa91c1c7890 */ /* 0x000fe2000fffe03f */
[----:B------:R-:W-:Y:S01]  /*06e0*/  ISETP.GE.U32.AND P0, PT, R0, R7, PT ;  /* 0x000000070000720c */ /* 0x000fe20003f06070 */
[----:B------:R-:W-:Y:S01]  /*06f0*/  UISETP.GE.U32.AND UP2, UPT, UR33, 0x7fffff90, UPT ;  /* 0x7fffff902100788c */ /* 0x000fe2000bf46070 */
[----:B------:R-:W-:Y:S01]  /*0700*/  LOP3.LUT R0, R5, R4, RZ, 0x3c, !PT ;  /* 0x0000000405007212 */ /* 0x000fe200078e3cff */
[----:B------:R-:W-:Y:S01]  /*0710*/  USEL UR33, URZ, 0x4, UP1 ;  /* 0x000000043f217887 */ /* 0x000fe20008800000 */
[----:B------:R-:W-:Y:S02]  /*0720*/  ULDC UR29, c[0x0][0x230] ;  /* 0x00008c00001d7ab9 */ /* 0x000fe40000000800 */
[----:B------:R-:W-:Y:S01]  /*0730*/  ISETP.GE.AND P2, PT, R0, RZ, PT ;  /* 0x000000ff0000720c */ /* 0x000fe20003f46270 */
[----:B------:R-:W-:Y:S01]  /*0740*/  VIADD R0, R188, 0xff ;  /* 0x000000ffbc007836 */ /* 0x000fe20000000000 */
[----:B------:R-:W-:-:S02]  /*0750*/  UISETP.GE.U32.AND UP1, UPT, UR13, 0x7fffff89, UPT ;  /* 0x7fffff890d00788c */ /* 0x000fc4000bf26070 */
[----:B------:R-:W-:Y:S02]  /*0760*/  USEL UR13, URZ, 0x7fff8, UP6 ;  /* 0x0007fff83f0d7887 */ /* 0x000fe4000b000000 */
[----:B------:R-:W-:Y:S01]  /*0770*/  UIADD3 UR29, UR29, -0x55, URZ ;  /* 0xffffffab1d1d7890 */ /* 0x000fe2000fffe03f */
[----:B------:R-:W-:Y:S01]  /*0780*/  @P0 VIADD R3, R3, 0x1 ;  /* 0x0000000103030836 */ /* 0x000fe20000000000 */
[----:B------:R-:W-:Y:S02]  /*0790*/  UISETP.GE.U32.AND UP6, UPT, UR28, 0x7fffff8a, UPT ;  /* 0x7fffff8a1c00788c */ /* 0x000fe4000bfc6070 */
[----:B------:R-:W-:Y:S01]  /*07a0*/  USEL UR28, URZ, 0x1, UP5 ;  /* 0x000000013f1c7887 */ /* 0x000fe2000a800000 */
[----:B------:R-:W-:Y:S01]  /*07b0*/  IMAD.MOV.U32 R2, RZ, RZ, R3 ;  /* 0x000000ffff027224 */ /* 0x000fe200078e0003 */
[----:B------:R-:W-:Y:S01]  /*07c0*/  SHF.R.S32.HI R3, RZ, 0x1f, R0 ;  /* 0x0000001fff037819 */ /* 0x000fe20000011400 */
[----:B------:R-:W-:Y:S01]  /*07d0*/  ULDC UR26, c[0x0][0x230] ;  /* 0x00008c00001a7ab9 */ /* 0x000fe20000000800 */
[----:B------:R-:W-:Y:S01]  /*07e0*/  ULDC UR19, c[0x0][0x230] ;  /* 0x00008c0000137ab9 */ /* 0x000fe20000000800 */
[----:B------:R-:W-:Y:S01]  /*07f0*/  @!P2 IMAD.MOV R2, RZ, RZ, -R2 ;  /* 0x000000ffff02a224 */ /* 0x000fe200078e0a02 */
[----:B------:R-:W-:Y:S01]  /*0800*/  @!P1 LOP3.LUT R2, RZ, R4, RZ, 0x33, !PT ;  /* 0x00000004ff029212 */ /* 0x000fe200078e33ff */
[----:B------:R-:W-:Y:S01]  /*0810*/  UIADD3 UR26, UR26, -0x5b, URZ ;  /* 0xffffffa51a1a7890 */ /* 0x000fe2000fffe03f */
[----:B------:R-:W-:Y:S01]  /*0820*/  LEA.HI R3, R3, R0, RZ, 0x8 ;  /* 0x0000000003037211 */ /* 0x000fe200078f40ff */
[----:B------:R-:W-:Y:S01]  /*0830*/  ULDC UR27, c[0x0][0x230] ;  /* 0x00008c00001b7ab9 */ /* 0x000fe20000000800 */
[----:B------:R-:W-:Y:S01]  /*0840*/  UIADD3 UR19, UR19, -0x5a, URZ ;  /* 0xffffffa613137890 */ /* 0x000fe2000fffe03f */
[----:B------:R-:W-:Y:S01]  /*0850*/  IMAD.SHL.U32 R10, R2, 0x8, RZ ;  /* 0x00000008020a7824 */ /* 0x000fe200078e00ff */
[----:B------:R-:W-:Y:S01]  /*0860*/  ULDC UR12, c[0x0][0x230] ;  /* 0x00008c00000c7ab9 */ /* 0x000fe20000000800 */
[----:B------:R-:W-:Y:S01]  /*0870*/  IMAD.MOV R2, RZ, RZ, -R2 ;  /* 0x000000ffff027224 */ /* 0x000fe200078e0a02 */
[----:B------:R-:W-:-:S02]  /*0880*/  UIADD3 UR27, UR27, -0x59, URZ ;  /* 0xffffffa71b1b7890 */ /* 0x000fc4000fffe03f */
[----:B------:R-:W-:Y:S01]  /*0890*/  LEA.HI.SX32 R3, R3, -R10, 0x18 ;  /* 0x8000000a03037211 */ /* 0x000fe200078fc2ff */
[----:B------:R-:W-:Y:S01]  /*08a0*/  IMAD R12, R4, R2, R5 ;  /* 0x00000002040c7224 */ /* 0x000fe200078e0205 */
[----:B------:R-:W-:Y:S01]  /*08b0*/  ULDC UR24, c[0x0][0x230] ;  /* 0x00008c0000187ab9 */ /* 0x000fe20000000800 */
[----:B------:R-:W-:Y:S01]  /*08c0*/  IMAD.MOV.U32 R2, RZ, RZ, RZ ;  /* 0x000000ffff027224 */ /* 0x000fe200078e00ff */
[----:B------:R-:W-:Y:S01]  /*08d0*/  VIMNMX R11, R3, 0x8, PT ;  /* 0x00000008030b7848 */ /* 0x000fe20003fe0100 */
[----:B------:R-:W-:Y:S01]  /*08e0*/  UIADD3 UR12, UR12, -0x5f, URZ ;  /* 0xffffffa10c0c7890 */ /* 0x000fe2000fffe03f */
[----:B------:R-:W-:Y:S01]  /*08f0*/  IABS R4, R12 ;  /* 0x0000000c00047213 */ /* 0x000fe20000000000 */
[----:B------:R-:W-:Y:S01]  /*0900*/  ULDC UR11, c[0x0][0x230] ;  /* 0x00008c00000b7ab9 */ /* 0x000fe20000000800 */
[----:B------:R-:W-:Y:S01]  /*0910*/  IABS R7, R11 ;  /* 0x0000000b00077213 */ /* 0x000fe20000000000 */
[----:B------:R-:W-:Y:S01]  /*0920*/  UIADD3 UR24, UR24, -0x5e, URZ ;  /* 0xffffffa218187890 */ /* 0x000fe2000fffe03f */
[----:B------:R-:W-:-:S02]  /*0930*/  ULDC UR25, c[0x0][0x230] ;  /* 0x00008c0000197ab9 */ /* 0x000fc40000000800 */
[----:B------:R-:W2:Y:S01]  /*0940*/  I2F.RP R0, R7 ;  /* 0x0000000700007306 */ /* 0x000ea20000209400 */
[----:B------:R-:W-:Y:S02]  /*0950*/  UIADD3 UR11, UR11, -0x5d, URZ ;  /* 0xffffffa30b0b7890 */ /* 0x000fe4000fffe03f */
[----:B------:R-:W-:Y:S01]  /*0960*/  UIADD3 UR25, UR25, -0x44, URZ ;  /* 0xffffffbc19197890 */ /* 0x000fe2000fffe03f */
[----:B------:R-:W-:Y:S01]  /*0970*/  ULDC UR22, c[0x0][0x230] ;  /* 0x00008c0000167ab9 */ /* 0x000fe20000000800 */
[----:B------:R-:W-:Y:S01]  /*0980*/  ULDC UR16, c[0x0][0x230] ;  /* 0x00008c0000107ab9 */ /* 0x000fe20000000800 */
[----:B------:R-:W-:Y:S02]  /*0990*/  UIADD3 UR22, UR22, -0x42, URZ ;  /* 0xffffffbe16167890 */ /* 0x000fe4000fffe03f */
[----:B------:R-:W-:Y:S01]  /*09a0*/  UIADD3 UR16, UR16, -0x41, URZ ;  /* 0xffffffbf10107890 */ /* 0x000fe2000fffe03f */
[----:B------:R-:W-:Y:S01]  /*09b0*/  ULDC UR15, c[0x0][0x230] ;  /* 0x00008c00000f7ab9 */ /* 0x000fe20000000800 */
[----:B------:R-:W-:Y:S01]  /*09c0*/  ULDC UR39, c[0x0][0x230] ;  /* 0x00008c0000277ab9 */ /* 0x000fe20000000800 */
[----:B------:R-:W-:Y:S01]  /*09d0*/  UIADD3 UR15, UR15, -0x47, URZ ;  /* 0xffffffb90f0f7890 */ /* 0x000fe2000fffe03f */
[----:B--2---:R-:W2:Y:S01]  /*09e0*/  MUFU.RCP R0, R0 ;  /* 0x0000000000007308 */ /* 0x004ea20000001000 */
[----:B------:R-:W-:Y:S01]  /*09f0*/  ULDC UR23, c[0x0][0x230] ;  /* 0x00008c0000177ab9 */ /* 0x000fe20000000800 */
[----:B------:R-:W-:Y:S01]  /*0a00*/  UIADD3 UR39, UR39, -0x46, URZ ;  /* 0xffffffba27277890 */ /* 0x000fe2000fffe03f */
[----:B------:R-:W-:Y:S01]  /*0a10*/  ULDC UR41, c[0x0][0x230] ;  /* 0x00008c0000297ab9 */ /* 0x000fe20000000800 */
[----:B------:R-:W-:Y:S01]  /*0a20*/  UIADD3 UR23, UR23, -0x45, URZ ;  /* 0xffffffbb17177890 */ /* 0x000fe2000fffe03f */
[----:B------:R-:W-:Y:S01]  /*0a30*/  ULDC UR54, c[0x0][0x230] ;  /* 0x00008c0000367ab9 */ /* 0x000fe20000000800 */
[----:B------:R-:W-:Y:S01]  /*0a40*/  ULDC UR21, c[0x0][0x230] ;  /* 0x00008c0000157ab9 */ /* 0x000fe20000000800 */
[----:B------:R-:W-:Y:S01]  /*0a50*/  UIADD3 UR41, UR41, -0x4c, URZ ;  /* 0xffffffb429297890 */ /* 0x000fe2000fffe03f */
[----:B------:R-:W-:Y:S01]  /*0a60*/  ULDC UR43, c[0x0][0x230] ;  /* 0x00008c00002b7ab9 */ /* 0x000fe20000000800 */
[----:B------:R-:W-:-:S02]  /*0a70*/  UIADD3 UR54, UR54, -0x36, URZ ;  /* 0xffffffca36367890 */ /* 0x000fc4000fffe03f */
[----:B------:R-:W-:Y:S01]  /*0a80*/  UIADD3 UR21, UR21, -0x4b, URZ ;  /* 0xffffffb515157890 */ /* 0x000fe2000fffe03f */
[----:B------:R-:W-:Y:S01]  /*0a90*/  ULDC UR42, c[0x0][0x230] ;  /* 0x00008c00002a7ab9 */ /* 0x000fe20000000800 */
[----:B--2---:R-:W-:Y:S01]  /*0aa0*/  VIADD R3, R0, 0xffffffe ;  /* 0x0ffffffe00037836 */ /* 0x004fe20000000000 */
[----:B------:R-:W-:Y:S01]  /*0ab0*/  UIADD3 UR43, UR43, -0x4a, URZ ;  /* 0xffffffb62b2b7890 */ /* 0x000fe2000fffe03f */
[----:B------:R-:W-:Y:S01]  /*0ac0*/  ULDC UR45, c[0x0][0x230] ;  /* 0x00008c00002d7ab9 */ /* 0x000fe20000000800 */
[----:B------:R-:W-:-:S03]  /*0ad0*/  UIADD3 UR42, UR42, -0x49, URZ ;  /* 0xffffffb72a2a7890 */ /* 0x000fc6000fffe03f */
[----:B------:R-:W2:Y:S01]  /*0ae0*/  F2I.FTZ.U32.TRUNC.NTZ R3, R3 ;  /* 0x0000000300037305 */ /* 0x000ea2000021f000 */
[----:B------:R-:W-:Y:S01]  /*0af0*/  UISETP.GE.U32.AND UP0, UPT, UR54, 0x7fffffab, UPT ;  /* 0x7fffffab3600788c */ /* 0x000fe2000bf06070 */
[----:B------:R-:W-:Y:S01]  /*0b00*/  ULDC UR44, c[0x0][0x230] ;  /* 0x00008c00002c7ab9 */ /* 0x000fe20000000800 */
[----:B------:R-:W-:Y:S02]  /*0b10*/  UIADD3 UR45, UR45, -0x50, URZ ;  /* 0xffffffb02d2d7890 */ /* 0x000fe4000fffe03f */
[----:B------:R-:W-:Y:S02]  /*0b20*/  UIADD3 UR44, UR44, -0x4f, URZ ;  /* 0xffffffb12c2c7890 */ /* 0x000fe4000fffe03f */
[----:B------:R-:W-:Y:S01]  /*0b30*/  USEL UR18, URZ, 0x4, UP0 ;  /* 0x000000043f127887 */ /* 0x000fe20008000000 */
[----:B------:R-:W-:Y:S01]  /*0b40*/  ULDC UR46, c[0x0][0x230] ;  /* 0x00008c00002e7ab9 */ /* 0x000fe20000000800 */
[----:B------:R-:W-:Y:S01]  /*0b50*/  ULDC UR47, c[0x0][0x230] ;  /* 0x00008c00002f7ab9 */ /* 0x000fe20000000800 */
[----:B------:R-:W-:-:S02]  /*0b60*/  UIADD3 UR46, UR46, -0x4d, URZ ;  /* 0xffffffb32e2e7890 */ /* 0x000fc4000fffe03f */
[----:B------:R-:W-:Y:S01]  /*0b70*/  UIADD3 UR47, UR47, -0x4e, URZ ;  /* 0xffffffb22f2f7890 */ /* 0x000fe2000fffe03f */
[--C-:B--2---:R-:W-:Y:S01]  /*0b80*/  IMAD.MOV R6, RZ, RZ, -R3.reuse ;  /* 0x000000ffff067224 */ /* 0x104fe200078e0a03 */
[----:B------:R-:W-:Y:S02]  /*0b90*/  UIADD3 UR20, UR36, UR20, URZ ;  /* 0x0000001424147290 */ /* 0x000fe4000fffe03f */
[----:B------:R-:W-:Y:S01]  /*0ba0*/  UIADD3 UR34, UR34, UR38, URZ ;  /* 0x0000002622227290 */ /* 0x000fe2000fffe03f */
[----:B------:R-:W-:Y:S01]  /*0bb0*/  IMAD R5, R6, R7, RZ ;  /* 0x0000000706057224 */ /* 0x000fe200078e02ff */
[----:B------:R-:W-:Y:S01]  /*0bc0*/  IABS R6, R11 ;  /* 0x0000000b00067213 */ /* 0x000fe20000000000 */
[----:B------:R-:W-:Y:S02]  /*0bd0*/  ULOP3.LUT UR20, UR20, 0x3, URZ, 0xc0, !UPT ;  /* 0x0000000314147892 */ /* 0x000fe4000f8ec03f */
[----:B------:R-:W-:Y:S01]  /*0be0*/  IMAD.HI.U32 R2, R3, R5, R2 ;  /* 0x0000000503027227 */ /* 0x000fe200078e0002 */
[----:B------:R-:W-:-:S02]  /*0bf0*/  UIADD3 UR40, UR48, UR40, URZ ;  /* 0x0000002830287290 */ /* 0x000fc4000fffe03f */
[----:B------:R-:W-:Y:S01]  /*0c00*/  ULOP3.LUT UR34, UR34, 0x3, URZ, 0xc0, !UPT ;  /* 0x0000000322227892 */ /* 0x000fe2000f8ec03f */
[----:B------:R-:W-:Y:S01]  /*0c10*/  IMAD.MOV.U32 R3, RZ, RZ, R4 ;  /* 0x000000ffff037224 */ /* 0x000fe200078e0004 */
[----:B------:R-:W-:Y:S01]  /*0c20*/  UIADD3 UR18, UR20, UR49, UR18 ;  /* 0x0000003114127290 */ /* 0x000fe2000fffe012 */
[----:B------:R-:W-:Y:S01]  /*0c30*/  IMAD.MOV R0, RZ, RZ, -R6 ;  /* 0x000000ffff007224 */ /* 0x000fe200078e0a06 */
[----:B------:R-:W-:Y:S01]  /*0c40*/  ULOP3.LUT UR40, UR40, 0x3, URZ, 0xc0, !UPT ;  /* 0x0000000328287892 */ /* 0x000fe2000f8ec03f */
[----:B------:R-:W-:Y:S01]  /*0c50*/  IMAD.HI.U32 R2, R2, R3, RZ ;  /* 0x0000000302027227 */ /* 0x000fe200078e00ff */
[----:B------:R-:W2:Y:S01]  /*0c60*/  I2F.RP R6, R35 ;  /* 0x0000002300067306 */ /* 0x000ea20000209400 */
[----:B------:R-:W-:Y:S02]  /*0c70*/  UIADD3 UR14, UR34, UR14, UR35 ;  /* 0x0000000e220e7290 */ /* 0x000fe4000fffe023 */
[----:B------:R-:W-:Y:S01]  /*0c80*/  IMAD R0, R2, R0, R3 ;  /* 0x0000000002007224 */ /* 0x000fe200078e0203 */
[----:B------:R-:W-:-:S02]  /*0c90*/  USHF.L.U32 UR18, UR18, 0x8, URZ ;  /* 0x0000000812127899 */ /* 0x000fc4000800063f */
[----:B------:R-:W-:Y:S02]  /*0ca0*/  UIADD3 UR10, UR40, UR10, UR17 ;  /* 0x0000000a280a7290 */ /* 0x000fe4000fffe011 */
[----:B------:R-:W-:Y:S01]  /*0cb0*/  ISETP.GT.U32.AND P1, PT, R7, R0, PT ;  /* 0x000000000700720c */ /* 0x000fe20003f24070 */
[----:B------:R-:W3:Y:S08]  /*0cc0*/  I2F.RP R3, R33 ;  /* 0x0000002100037306 */ /* 0x000ef00000209400 */
[----:B--2---:R-:W2:Y:S04]  /*0cd0*/  MUFU.RCP R6, R6 ;  /* 0x0000000600067308 */ /* 0x004ea80000001000 */
[----:B------:R-:W-:-:S02]  /*0ce0*/  @!P1 IMAD.IADD R0, R0, 0x1, -R7 ;  /* 0x0000000100009824 */ /* 0x000fc400078e0a07 */
[----:B------:R-:W-:Y:S01]  /*0cf0*/  @!P1 VIADD R2, R2, 0x1 ;  /* 0x0000000102029836 */ /* 0x000fe20000000000 */
[----:B------:R-:W-:Y:S01]  /*0d00*/  ISETP.NE.AND P1, PT, R11, RZ, PT ;  /* 0x000000ff0b00720c */ /* 0x000fe20003f25270 */
[----:B---3--:R-:W3:Y:S01]  /*0d10*/  MUFU.RCP R3, R3 ;  /* 0x0000000300037308 */ /* 0x008ee20000001000 */
[----:B------:R-:W-:Y:S02]  /*0d20*/  ISETP.GE.U32.AND P0, PT, R0, R7, PT ;  /* 0x000000070000720c */ /* 0x000fe40003f06070 */
[----:B------:R-:W-:Y:S02]  /*0d30*/  LOP3.LUT R0, R12, R11, RZ, 0x3c, !PT ;  /* 0x0000000b0c007212 */ /* 0x000fe400078e3cff */
[----:B------:R-:W-:Y:S02]  /*0d40*/  SHF.R.U32.HI R7, RZ, 0x5, R30 ;  /* 0x00000005ff077819 */ /* 0x000fe4000001161e */
[----:B------:R-:W-:Y:S01]  /*0d50*/  ISETP.GE.AND P2, PT, R0, RZ, PT ;  /* 0x000000ff0000720c */ /* 0x000fe20003f46270 */
[----:B--2---:R-:W-:Y:S01]  /*0d60*/  VIADD R4, R6, 0xffffffe ;  /* 0x0ffffffe06047836 */ /* 0x004fe20000000000 */
[----:B------:R-:W-:-:S03]  /*0d70*/  SGXT.U32 R7, R7, 0x2 ;  /* 0x000000020707781a */ /* 0x000fc60000000000 */
[----:B------:R-:W2:Y:S02]  /*0d80*/  F2I.FTZ.U32.TRUNC.NTZ R5, R4 ;  /* 0x0000000400057305 */ /* 0x000ea4000021f000 */
[----:B------:R-:W-:-:S04]  /*0d90*/  @P0 VIADD R2, R2, 0x1 ;  /* 0x0000000102020836 */ /* 0x000fc80000000000 */
[----:B------:R-:W-:Y:S02]  /*0da0*/  IMAD.MOV.U32 R13, RZ, RZ, R2 ;  /* 0x000000ffff0d7224 */ /* 0x000fe400078e0002 */
[----:B---3--:R-:W-:Y:S02]  /*0db0*/  VIADD R2, R3, 0xffffffe ;  /* 0x0ffffffe03027836 */ /* 0x008fe40000000000 */
[----:B------:R-:W-:Y:S01]  /*0dc0*/  @!P2 IMAD.MOV R13, RZ, RZ, -R13 ;  /* 0x000000ffff0da224 */ /* 0x000fe200078e0a0d */
[----:B------:R-:W-:Y:S01]  /*0dd0*/  @!P1 LOP3.LUT R13, RZ, R11, RZ, 0x33, !PT ;  /* 0x0000000bff0d9212 */ /* 0x000fe200078e33ff */
[----:B------:R-:W3:Y:S01]  /*0de0*/  F2I.FTZ.U32.TRUNC.NTZ R3, R2 ;  /* 0x0000000200037305 */ /* 0x000ee2000021f000 */
[----:B--2---:R-:W-:-:S03]  /*0df0*/  IMAD.MOV R4, RZ, RZ, -R5 ;  /* 0x000000ffff047224 */ /* 0x004fc600078e0a05 */
[----:B------:R-:W-:Y:S02]  /*0e00*/  IMAD.SHL.U32 R0, R13, 0x40, RZ ;  /* 0x000000400d007824 */ /* 0x000fe400078e00ff */
[----:B------:R-:W-:Y:S02]  /*0e10*/  IMAD R9, R4, R35, RZ ;  /* 0x0000002304097224 */ /* 0x000fe400078e02ff */
[----:B------:R-:W-:Y:S01]  /*0e20*/  IMAD.MOV.U32 R4, RZ, RZ, RZ ;  /* 0x000000ffff047224 */ /* 0x000fe200078e00ff */
[----:B------:R-:W-:-:S03]  /*0e30*/  LOP3.LUT R7, R0, R7, RZ, 0xfc, !PT ;  /* 0x0000000700077212 */ /* 0x000fc600078efcff */
[----:B------:R-:W-:Y:S01]  /*0e40*/  IMAD.HI.U32 R6, R5, R9, R4 ;  /* 0x0000000905067227 */ /* 0x000fe200078e0004 */
[----:B------:R-:W-:Y:S02]  /*0e50*/  IABS R8, R7 ;  /* 0x0000000700087213 */ /* 0x000fe40000000000 */
[C---:B------:R-:W-:Y:S01]  /*0e60*/  LOP3.LUT R19, R7.reuse, 0x3c, RZ, 0xfc, !PT ;  /* 0x0000003c07137812 */ /* 0x040fe200078efcff */
[----:B---3--:R-:W-:Y:S01]  /*0e70*/  IMAD.MOV R2, RZ, RZ, -R3 ;  /* 0x000000ffff027224 */ /* 0x008fe200078e0a03 */
[C---:B------:R-:W-:Y:S01]  /*0e80*/  LOP3.LUT R15, R7.reuse, 0x4, RZ, 0xfc, !PT ;  /* 0x00000004070f7812 */ /* 0x040fe200078efcff */
[----:B------:R-:W-:Y:S01]  /*0e90*/  IMAD.MOV R4, RZ, RZ, -R13 ;  /* 0x000000ffff047224 */ /* 0x000fe200078e0a0d */
[----:B------:R-:W-:Y:S01]  /*0ea0*/  IABS R13, R19 ;  /* 0x00000013000d7213 */ /* 0x000fe20000000000 */
[----:B------:R-:W-:Y:S01]  /*0eb0*/  IMAD.HI.U32 R5, R6, R8, RZ ;  /* 0x0000000806057227 */ /* 0x000fe200078e00ff */
[C---:B------:R-:W-:Y:S02]  /*0ec0*/  LOP3.LUT R16, R7.reuse, 0x8, RZ, 0xfc, !PT ;  /* 0x0000000807107812 */ /* 0x040fe400078efcff */
[C---:B------:R-:W-:Y:S01]  /*0ed0*/  LOP3.LUT R17, R7.reuse, 0xc, RZ, 0xfc, !PT ;  /* 0x0000000c07117812 */ /* 0x040fe200078efcff */
[----:B------:R-:W-:Y:S01]  /*0ee0*/  IMAD R9, R2, R33, RZ ;  /* 0x0000002102097224 */ /* 0x000fe200078e02ff */
[----:B------:R-:W-:Y:S01]  /*0ef0*/  LOP3.LUT R18, R7, 0x10, RZ, 0xfc, !PT ;  /* 0x0000001007127812 */ /* 0x000fe200078efcff */
[----:B------:R-:W-:Y:S01]  /*0f00*/  IMAD.MOV.U32 R2, RZ, RZ, RZ ;  /* 0x000000ffff027224 */ /* 0x000fe200078e00ff */
[----:B------:R-:W-:Y:S01]  /*0f10*/  ISETP.GE.AND P5, PT, R15, RZ, PT ;  /* 0x000000ff0f00720c */ /* 0x000fe20003fa6270 */
[----:B------:R-:W-:Y:S01]  /*0f20*/  IMAD R4, R11, R4, R12 ;  /* 0x000000040b047224 */ /* 0x000fe200078e020c */
[----:B------:R-:W-:Y:S01]  /*0f30*/  IABS R11, R16 ;  /* 0x00000010000b7213 */ /* 0x000fe20000000000 */
[----:B------:R-:W-:Y:S01]  /*0f40*/  IMAD.MOV R5, RZ, RZ, -R5 ;  /* 0x000000ffff057224 */ /* 0x000fe200078e0a05 */
[----:B------:R-:W-:Y:S01]  /*0f50*/  IABS R12, R17 ;  /* 0x00000011000c7213 */ /* 0x000fe20000000000 */
[----:B------:R-:W-:Y:S01]  /*0f60*/  IMAD.HI.U32 R2, R3, R9, R2 ;  /* 0x0000000903027227 */ /* 0x000fe200078e0002 */
[----:B------:R-:W-:-:S02]  /*0f70*/  IABS R14, R18 ;  /* 0x00000012000e7213 */ /* 0x000fc40000000000 */
[----:B------:R-:W-:Y:S01]  /*0f80*/  ISETP.GE.AND P6, PT, R7, RZ, PT ;  /* 0x000000ff0700720c */ /* 0x000fe20003fc6270 */
[----:B------:R-:W-:Y:S01]  /*0f90*/  IMAD.IADD R3, R10, 0x1, R4 ;  /* 0x000000010a037824 */ /* 0x000fe200078e0204 */
[----:B------:R-:W-:Y:S01]  /*0fa0*/  IABS R10, R15 ;  /* 0x0000000f000a7213 */ /* 0x000fe20000000000 */
[----:B------:R-:W-:Y:S01]  /*0fb0*/  IMAD R4, R35, R5, R8 ;  /* 0x0000000523047224 */ /* 0x000fe200078e0208 */
[C---:B------:R-:W-:Y:S01]  /*0fc0*/  LOP3.LUT R15, R7.reuse, 0x14, RZ, 0xfc, !PT ;  /* 0x00000014070f7812 */ /* 0x040fe200078efcff */
[C---:B------:R-:W-:Y:S01]  /*0fd0*/  IMAD.HI.U32 R5, R6.reuse, R13, RZ ;  /* 0x0000000d06057227 */ /* 0x040fe200078e00ff */
[----:B------:R-:W-:Y:S02]  /*0fe0*/  LOP3.LUT R20, R7, 0x18, RZ, 0xfc, !PT ;  /* 0x0000001807147812 */ /* 0x000fe400078efcff */
[----:B------:R-:W-:Y:S01]  /*0ff0*/  ISETP.GT.U32.AND P1, PT, R35, R4, PT ;  /* 0x000000042300720c */ /* 0x000fe20003f24070 */
[----:B------:R-:W-:Y:S01]  /*1000*/  IMAD.HI.U32 R9, R6, R12, RZ ;  /* 0x0000000c06097227 */ /* 0x000fe200078e00ff */
[----:B------:R-:W-:-:S02]  /*1010*/  IADD3 R8, -R5, RZ, RZ ;  /* 0x000000ff05087210 */ /* 0x000fc40007ffe1ff */
[----:B------:R-:W-:Y:S01]  /*1020*/  ISETP.GE.AND P4, PT, R16, RZ, PT ;  /* 0x000000ff1000720c */ /* 0x000fe20003f86270 */
[----:B------:R-:W-:Y:S01]  /*1030*/  IMAD.HI.U32 R5, R6, R10, RZ ;  /* 0x0000000a06057227 */ /* 0x000fe200078e00ff */
[----:B------:R-:W-:Y:S02]  /*1040*/  IABS R16, R20 ;  /* 0x0000001400107213 */ /* 0x000fe40000000000 */
[C---:B------:R-:W-:Y:S01]  /*1050*/  LOP3.LUT R34, R7.reuse, 0x24, RZ, 0xfc, !PT ;  /* 0x0000002407227812 */ /* 0x040fe200078efcff */
[----:B------:R-:W-:Y:S01]  /*1060*/  IMAD.MOV R5, RZ, RZ, -R5 ;  /* 0x000000ffff057224 */ /* 0x000fe200078e0a05 */
[----:B------:R-:W-:Y:S01]  /*1070*/  LOP3.LUT R21, R7, 0x20, RZ, 0xfc, !PT ;  /* 0x0000002007157812 */ /* 0x000fe200078efcff */
[----:B------:R-:W-:Y:S01]  /*1080*/  IMAD R13, R35, R8, R13 ;  /* 0x00000008230d7224 */ /* 0x000fe200078e020d */
[----:B------:R-:W-:Y:S01]  /*1090*/  LOP3.LUT R36, R7, 0x28, RZ, 0xfc, !PT ;  /* 0x0000002807247812 */ /* 0x000fe200078efcff */
[----:B------:R-:W-:Y:S01]  /*10a0*/  IMAD R5, R35, R5, R10 ;  /* 0x0000000523057224 */ /* 0x000fe200078e020a */
[----:B------:R-:W-:Y:S01]  /*10b0*/  LOP3.LUT R37, R7, 0x2c, RZ, 0xfc, !PT ;  /* 0x0000002c07257812 */ /* 0x000fe200078efcff */
[----:B------:R-:W-:Y:S01]  /*10c0*/  @!P1 IMAD.IADD R4, R4, 0x1, -R35 ;  /* 0x0000000104049824 */ /* 0x000fe200078e0a23 */
[C---:B------:R-:W-:Y:S01]  /*10d0*/  ISETP.GT.U32.AND P2, PT, R35.reuse, R13, PT ;  /* 0x0000000d2300720c */ /* 0x040fe20003f44070 */
[----:B------:R-:W-:Y:S01]  /*10e0*/  IMAD.HI.U32 R8, R6, R11, RZ ;  /* 0x0000000b06087227 */ /* 0x000fe200078e00ff */
[----:B------:R-:W-:-:S02]  /*10f0*/  ISETP.GT.U32.AND P0, PT, R35, R5, PT ;  /* 0x000000052300720c */ /* 0x000fc40003f04070 */
[----:B------:R-:W-:Y:S01]  /*1100*/  ISETP.GT.U32.AND P1, PT, R35, R4, PT ;  /* 0x000000042300720c */ /* 0x000fe20003f24070 */
[----:B------:R-:W-:Y:S01]  /*1110*/  IMAD.MOV R8, RZ, RZ, -R8 ;  /* 0x000000ffff087224 */ /* 0x000fe200078e0a08 */
[----:B------:R-:W-:Y:S01]  /*1120*/  IABS R22, R36 ;  /* 0x0000002400167213 */ /* 0x000fe20000000000 */
[----:B------:R-:W-:Y:S01]  /*1130*/  IMAD.HI.U32 R10, R6, R14, RZ ;  /* 0x0000000e060a7227 */ /* 0x000fe200078e00ff */
[----:B------:R-:W-:Y:S02]  /*1140*/  IABS R24, R37 ;  /* 0x0000002500187213 */ /* 0x000fe40000000000 */
[C---:B------:R-:W-:Y:S01]  /*1150*/  LOP3.LUT R38, R7.reuse, 0x30, RZ, 0xfc, !PT ;  /* 0x0000003007267812 */ /* 0x040fe200078efcff */
[----:B------:R-:W-:Y:S01]  /*1160*/  IMAD.MOV R9, RZ, RZ, -R9 ;  /* 0x000000ffff097224 */ /* 0x000fe200078e0a09 */
[----:B------:R-:W-:Y:S01]  /*1170*/  LOP3.LUT R39, R7, 0x34, RZ, 0xfc, !PT ;  /* 0x0000003407277812 */ /* 0x000fe200078efcff */
[--C-:B------:R-:W-:Y:S01]  /*1180*/  @!P2 IMAD.IADD R13, R13, 0x1, -R35.reuse ;  /* 0x000000010d0da824 */ /* 0x100fe200078e0a23 */
[----:B------:R-:W-:Y:S01]  /*1190*/  IABS R26, R38 ;  /* 0x00000026001a7213 */ /* 0x000fe20000000000 */
[----:B------:R-:W-:Y:S01]  /*11a0*/  @!P0 IMAD.IADD R5, R5, 0x1, -R35 ;  /* 0x0000000105058824 */ /* 0x000fe200078e0a23 */
[----:B------:R-:W-:Y:S01]  /*11b0*/  LOP3.LUT R32, R7, 0x38, RZ, 0xfc, !PT ;  /* 0x0000003807207812 */ /* 0x000fe200078efcff */
[C---:B------:R-:W-:Y:S01]  /*11c0*/  IMAD R8, R35.reuse, R8, R11 ;  /* 0x0000000823087224 */ /* 0x040fe200078e020b */
[----:B------:R-:W-:Y:S01]  /*11d0*/  IABS R11, R15 ;  /* 0x0000000f000b7213 */ /* 0x000fe20000000000 */
[----:B------:R-:W-:Y:S01]  /*11e0*/  IMAD.MOV R10, RZ, RZ, -R10 ;  /* 0x000000ffff0a7224 */ /* 0x000fe200078e0a0a */
[C---:B------:R-:W-:Y:S01]  /*11f0*/  ISETP.GT.U32.AND P2, PT, R35.reuse, R13, PT ;  /* 0x0000000d2300720c */ /* 0x040fe20003f44070 */
[C---:B------:R-:W-:Y:S01]  /*1200*/  IMAD R9, R35.reuse, R9, R12 ;  /* 0x0000000923097224 */ /* 0x040fe200078e020c */
[C---:B------:R-:W-:Y:S01]  /*1210*/  ISETP.GT.U32.AND P3, PT, R35.reuse, R5, PT ;  /* 0x000000052300720c */ /* 0x040fe20003f64070 */
[----:B------:R-:W-:Y:S01]  /*1220*/  @!P1 IMAD.IADD R4, R4, 0x1, -R35 ;  /* 0x0000000104049824 */ /* 0x000fe200078e0a23 */
[C---:B------:R-:W-:Y:S01]  /*1230*/  ISETP.GT.U32.AND P0, PT, R35.reuse, R8, PT ;  /* 0x000000082300720c */ /* 0x040fe20003f04070 */
[C---:B------:R-:W-:Y:S01]  /*1240*/  IMAD R12, R35.reuse, R10, R14 ;  /* 0x0000000a230c7224 */ /* 0x040fe200078e020e */
[----:B------:R-:W-:Y:S01]  /*1250*/  ISETP.GT.U32.AND P1, PT, R35, R9, PT ;  /* 0x000000092300720c */ /* 0x000fe20003f24070 */
[----:B------:R-:W-:Y:S01]  /*1260*/  IMAD.MOV.U32 R14, RZ, RZ, R11 ;  /* 0x000000ffff0e7224 */ /* 0x000fe200078e000b */
[----:B------:R-:W-:Y:S01]  /*1270*/  IABS R27, R39 ;  /* 0x00000027001b7213 */ /* 0x000fe20000000000 */
[----:B------:R-:W-:Y:S01]  /*1280*/  IMAD.MOV.U32 R11, RZ, RZ, R4 ;  /* 0x000000ffff0b7224 */ /* 0x000fe200078e0004 */
[----:B------:R-:W-:Y:S01]  /*1290*/  IABS R28, R32 ;  /* 0x00000020001c7213 */ /* 0x000fe20000000000 */
[----:B------:R-:W-:-:S04]  /*12a0*/  IMAD.HI.U32 R10, R6, R14, RZ ;  /* 0x0000000e060a7227 */ /* 0x000fc800078e00ff */
[----:B------:R-:W-:Y:S01]  /*12b0*/  @!P6 IMAD.MOV R11, RZ, RZ, -R11 ;  /* 0x000000ffff0be224 */ /* 0x000fe200078e0a0b */
[----:B------:R-:W-:Y:S01]  /*12c0*/  ISETP.GT.U32.AND P6, PT, R35, R12, PT ;  /* 0x0000000c2300720c */ /* 0x000fe20003fc4070 */
[--C-:B------:R-:W-:Y:S01]  /*12d0*/  @!P2 IMAD.IADD R13, R13, 0x1, -R35.reuse ;  /* 0x000000010d0da824 */ /* 0x100fe200078e0a23 */
[----:B------:R-:W-:Y:S01]  /*12e0*/  ISETP.GE.AND P2, PT, R19, RZ, PT ;  /* 0x000000ff1300720c */ /* 0x000fe20003f46270 */
[----:B------:R-:W-:Y:S01]  /*12f0*/  IMAD.MOV R10, RZ, RZ, -R10 ;  /* 0x000000ffff0a7224 */ /* 0x000fe200078e0a0a */
[----:B------:R-:W-:Y:S01]  /*1300*/  IABS R19, R21 ;  /* 0x0000001500137213 */ /* 0x000fe20000000000 */
[----:B------:R-:W-:Y:S01]  /*1310*/  @!P3 IMAD.IADD R5, R5, 0x1, -R35 ;  /* 0x000000010505b824 */ /* 0x000fe200078e0a23 */
[----:B------:R-:W-:Y:S01]  /*1320*/  ISETP.GE.AND P3, PT, R17, RZ, PT ;  /* 0x000000ff1100720c */ /* 0x000fe20003f66270 */
[----:B------:R-:W-:Y:S01]  /*1330*/  IMAD.MOV.U32 R29, RZ, RZ, R13 ;  /* 0x000000ffff1d7224 */ /* 0x000fe200078e000d */
[----:B------:R-:W-:Y:S01]  /*1340*/  LOP3.LUT R17, R7, 0x1c, RZ, 0xfc, !PT ;  /* 0x0000001c07117812 */ /* 0x000fe200078efcff */
[----:B------:R-:W-:-:S02]  /*1350*/  IMAD R14, R35, R10, R14 ;  /* 0x0000000a230e7224 */ /* 0x000fc400078e020e */
[----:B------:R-:W-:Y:S02]  /*1360*/  IMAD.MOV.U32 R13, RZ, RZ, R5 ;  /* 0x000000ffff0d7224 */ /* 0x000fe400078e0005 */
[----:B------:R-:W-:Y:S02]  /*1370*/  @!P1 IMAD.IADD R9, R9, 0x1, -R35 ;  /* 0x0000000109099824 */ /* 0x000fe400078e0a23 */
[----:B------:R-:W-:Y:S01]  /*1380*/  @!P5 IMAD.MOV R13, RZ, RZ, -R13 ;  /* 0x000000ffff0dd224 */ /* 0x000fe200078e0a0d */
[C---:B------:R-:W-:Y:S01]  /*1390*/  ISETP.GT.U32.AND P5, PT, R35.reuse, R14, PT ;  /* 0x0000000e2300720c */ /* 0x040fe20003fa4070 */
[----:B------:R-:W-:Y:S01]  /*13a0*/  @!P6 IMAD.IADD R12, R12, 0x1, -R35 ;  /* 0x000000010c0ce824 */ /* 0x000fe200078e0a23 */
[----:B------:R-:W-:Y:S01]  /*13b0*/  ISETP.GT.U32.AND P6, PT, R35, R9, PT ;  /* 0x000000092300720c */ /* 0x000fe20003fc4070 */
[----:B------:R-:W-:-:S04]  /*13c0*/  IMAD.HI.U32 R4, R6, R16, RZ ;  /* 0x0000001006047227 */ /* 0x000fc800078e00ff */
[----:B------:R-:W-:Y:S02]  /*13d0*/  IMAD.MOV R4, RZ, RZ, -R4 ;  /* 0x000000ffff047224 */ /* 0x000fe400078e0a04 */
[----:B------:R-:W-:Y:S01]  /*13e0*/  @!P0 IMAD.IADD R8, R8, 0x1, -R35 ;  /* 0x0000000108088824 */ /* 0x000fe200078e0a23 */
[----:B------:R-:W-:Y:S01]  /*13f0*/  ISETP.GE.AND P0, PT, R18, RZ, PT ;  /* 0x000000ff1200720c */ /* 0x000fe20003f06270 */
[C---:B------:R-:W-:Y:S01]  /*1400*/  IMAD R16, R35.reuse, R4, R16 ;  /* 0x0000000423107224 */ /* 0x040fe200078e0210 */
[----:B------:R-:W-:Y:S01]  /*1410*/  IABS R18, R17 ;  /* 0x0000001100127213 */ /* 0x000fe20000000000 */
[----:B------:R-:W-:Y:S01]  /*1420*/  @!P2 IMAD.MOV R29, RZ, RZ, -R29 ;  /* 0x000000ffff1da224 */ /* 0x000fe200078e0a1d */
[C---:B------:R-:W-:Y:S01]  /*1430*/  ISETP.GT.U32.AND P2, PT, R35.reuse, R12, PT ;  /* 0x0000000c2300720c */ /* 0x040fe20003f44070 */
[--C-:B------:R-:W-:Y:S01]  /*1440*/  @!P5 IMAD.IADD R14, R14, 0x1, -R35.reuse ;  /* 0x000000010e0ed824 */ /* 0x100fe200078e0a23 */
[----:B------:R-:W-:Y:S01]  /*1450*/  ISETP.GT.U32.AND P1, PT, R35, R8, PT ;  /* 0x000000082300720c */ /* 0x000fe20003f24070 */
[----:B------:R-:W-:Y:S01]  /*1460*/  @!P6 IMAD.IADD R9, R9, 0x1, -R35 ;  /* 0x000000010909e824 */ /* 0x000fe200078e0a23 */
[C---:B------:R-:W-:Y:S01]  /*1470*/  ISETP.GT.U32.AND P6, PT, R35.reuse, R16, PT ;  /* 0x000000102300720c */ /* 0x040fe20003fc4070 */
[----:B------:R-:W-:Y:S01]  /*1480*/  IMAD.HI.U32 R4, R6, R18, RZ ;  /* 0x0000001206047227 */ /* 0x000fe200078e00ff */
[----:B------:R-:W-:-:S03]  /*1490*/  ISETP.GT.U32.AND P5, PT, R35, R14, PT ;  /* 0x0000000e2300720c */ /* 0x000fc60003fa4070 */
[----:B------:R-:W-:Y:S02]  /*14a0*/  IMAD.MOV R4, RZ, RZ, -R4 ;  /* 0x000000ffff047224 */ /* 0x000fe400078e0a04 */
[----:B------:R-:W-:-:S04]  /*14b0*/  IMAD.HI.U32 R5, R6, R19, RZ ;  /* 0x0000001306057227 */ /* 0x000fc800078e00ff */
[--C-:B------:R-:W-:Y:S01]  /*14c0*/  @!P2 IMAD.IADD R12, R12, 0x1, -R35.reuse ;  /* 0x000000010c0ca824 */ /* 0x100fe200078e0a23 */
[----:B------:R-:W-:Y:S01]  /*14d0*/  ISETP.GE.AND P2, PT, R20, RZ, PT ;  /* 0x000000ff1400720c */ /* 0x000fe20003f46270 */
[C---:B------:R-:W-:Y:S01]  /*14e0*/  IMAD R18, R35.reuse, R4, R18 ;  /* 0x0000000423127224 */ /* 0x040fe200078e0212 */
[----:B------:R-:W-:Y:S01]  /*14f0*/  IABS R20, R34 ;  /* 0x0000002200147213 */ /* 0x000fe20000000000 */
[--C-:B------:R-:W-:Y:S02]  /*1500*/  @!P6 IMAD.IADD R16, R16, 0x1, -R35.reuse ;  /* 0x000000011010e824 */ /* 0x100fe400078e0a23 */
[----:B------:R-:W-:Y:S01]  /*1510*/  @!P5 IMAD.IADD R14, R14, 0x1, -R35 ;  /* 0x000000010e0ed824 */ /* 0x000fe200078e0a23 */
[C---:B------:R-:W-:Y:S01]  /*1520*/  ISETP.GT.U32.AND P5, PT, R35.reuse, R18, PT ;  /* 0x000000122300720c */ /* 0x040fe20003fa4070 */
[----:B------:R-:W-:Y:S01]  /*1530*/  IMAD.HI.U32 R4, R6, R20, RZ ;  /* 0x0000001406047227 */ /* 0x000fe200078e00ff */
[----:B------:R-:W-:-:S03]  /*1540*/  ISETP.GT.U32.AND P6, PT, R35, R16, PT ;  /* 0x000000102300720c */ /* 0x000fc60003fc4070 */
[----:B------:R-:W-:Y:S02]  /*1550*/  IMAD.MOV R4, RZ, RZ, -R4 ;  /* 0x000000ffff047224 */ /* 0x000fe400078e0a04 */
[----:B------:R-:W-:Y:S02]  /*1560*/  IMAD.MOV R10, RZ, RZ, -R5 ;  /* 0x000000ffff0a7224 */ /* 0x000fe400078e0a05 */
[C---:B------:R-:W-:Y:S02]  /*1570*/  IMAD R20, R35.reuse, R4, R20 ;  /* 0x0000000423147224 */ /* 0x040fe400078e0214 */
[C---:B------:R-:W-:Y:S02]  /*1580*/  IMAD R19, R35.reuse, R10, R19 ;  /* 0x0000000a23137224 */ /* 0x040fe400078e0213 */
[--C-:B------:R-:W-:Y:S01]  /*1590*/  @!P5 IMAD.IADD R18, R18, 0x1, -R35.reuse ;  /* 0x000000011212d824 */ /* 0x100fe200078e0a23 */
[C---:B------:R-:W-:Y:S01]  /*15a0*/  ISETP.GT.U32.AND P5, PT, R35.reuse, R20, PT ;  /* 0x000000142300720c */ /* 0x040fe20003fa4070 */
[--C-:B------:R-:W-:Y:S01]  /*15b0*/  @!P6 IMAD.IADD R16, R16, 0x1, -R35.reuse ;  /* 0x000000011010e824 */ /* 0x100fe200078e0a23 */
[----:B------:R-:W-:Y:S01]  /*15c0*/  ISETP.GT.U32.AND P6, PT, R35, R19, PT ;  /* 0x000000132300720c */ /* 0x000fe20003fc4070 */
[----:B------:R-:W-:Y:S01]  /*15d0*/  @!P1 IMAD.IADD R8, R8, 0x1, -R35 ;  /* 0x0000000108089824 */ /* 0x000fe200078e0a23 */
[----:B------:R-:W-:Y:S01]  /*15e0*/  ISETP.GE.AND P1, PT, R15, RZ, PT ;  /* 0x000000ff0f00720c */ /* 0x000fe20003f26270 */
[----:B------:R-:W-:-:S03]  /*15f0*/  IMAD.HI.U32 R5, R6, R22, RZ ;  /* 0x0000001606057227 */ /* 0x000fc600078e00ff */
[----:B------:R-:W-:Y:S01]  /*1600*/  MOV R15, R8 ;  /* 0x00000008000f7202 */ /* 0x000fe20000000f00 */
[----:B------:R-:W-:Y:S02]  /*1610*/  IMAD.MOV R5, RZ, RZ, -R5 ;  /* 0x000000ffff057224 */ /* 0x000fe400078e0a05 */
[----:B------:R-:W-:-:S04]  /*1620*/  IMAD.HI.U32 R4, R6, R24, RZ ;  /* 0x0000001806047227 */ /* 0x000fc800078e00ff */
[--C-:B------:R-:W-:Y:S02]  /*1630*/  @!P5 IMAD.IADD R20, R20, 0x1, -R35.reuse ;  /* 0x000000011414d824 */ /* 0x100fe400078e0a23 */
[----:B------:R-:W-:Y:S01]  /*1640*/  @!P6 IMAD.IADD R19, R19, 0x1, -R35 ;  /* 0x000000011313e824 */ /* 0x000fe200078e0a23 */
[C---:B------:R-:W-:Y:S01]  /*1650*/  ISETP.GT.U32.AND P6, PT, R35.reuse, R18, PT ;  /* 0x000000122300720c */ /* 0x040fe20003fc4070 */
[C---:B------:R-:W-:Y:S01]  /*1660*/  IMAD R22, R35.reuse, R5, R22 ;  /* 0x0000000523167224 */ /* 0x040fe200078e0216 */
[C---:B------:R-:W-:Y:S01]  /*1670*/  ISETP.GT.U32.AND P5, PT, R35.reuse, R20, PT ;  /* 0x000000142300720c */ /* 0x040fe20003fa4070 */
[----:B------:R-:W-:Y:S02]  /*1680*/  IMAD.MOV R5, RZ, RZ, -R4 ;  /* 0x000000ffff057224 */ /* 0x000fe400078e0a04 */
[----:B------:R-:W-:Y:S01]  /*1690*/  @!P4 IMAD.MOV R15, RZ, RZ, -R15 ;  /* 0x000000ffff0fc224 */ /* 0x000fe200078e0a0f */
[----:B------:R-:W-:Y:S01]  /*16a0*/  ISETP.GT.U32.AND P4, PT, R35, R19, PT ;  /* 0x000000132300720c */ /* 0x000fe20003f84070 */
[----:B------:R-:W-:-:S04]  /*16b0*/  IMAD.HI.U32 R4, R6, R26, RZ ;  /* 0x0000001a06047227 */ /* 0x000fc800078e00ff */
[----:B------:R-:W-:Y:S02]  /*16c0*/  IMAD.MOV R4, RZ, RZ, -R4 ;  /* 0x000000ffff047224 */ /* 0x000fe400078e0a04 */
[C---:B------:R-:W-:Y:S02]  /*16d0*/  IMAD R24, R35.reuse, R5, R24 ;  /* 0x0000000523187224 */ /* 0x040fe400078e0218 */
[C---:B------:R-:W-:Y:S01]  /*16e0*/  IMAD R26, R35.reuse, R4, R26 ;  /* 0x00000004231a7224 */ /* 0x040fe200078e021a */
[----:B------:R-:W-:Y:S01]  /*16f0*/  LOP3.LUT R4, R30, 0x7f, RZ, 0xc0, !PT ;  /* 0x0000007f1e047812 */ /* 0x000fe200078ec0ff */
[----:B------:R-:W-:Y:S01]  /*1700*/  @!P6 IMAD.IADD R18, R18, 0x1, -R35 ;  /* 0x000000011212e824 */ /* 0x000fe200078e0a23 */
[----:B------:R-:W-:Y:S01]  /*1710*/  ISETP.GT.U32.AND P6, PT, R35, R22, PT ;  /* 0x000000162300720c */ /* 0x000fe20003fc4070 */
[----:B------:R-:W-:-:S04]  /*1720*/  IMAD.HI.U32 R5, R6, R27, RZ ;  /* 0x0000001b06057227 */ /* 0x000fc800078e00ff */
[--C-:B------:R-:W-:Y:S01]  /*1730*/  @!P5 IMAD.IADD R20, R20, 0x1, -R35.reuse ;  /* 0x000000011414d824 */ /* 0x100fe200078e0a23 */
[----:B------:R-:W-:Y:S01]  /*1740*/  ISETP.GT.U32.AND P5, PT, R35, R26, PT ;  /* 0x0000001a2300720c */ /* 0x000fe20003fa4070 */
[----:B------:R-:W-:Y:S01]  /*1750*/  @!P4 IMAD.IADD R19, R19, 0x1, -R35 ;  /* 0x000000011313c824 */ /* 0x000fe200078e0a23 */
[----:B------:R-:W-:Y:S01]  /*1760*/  ISETP.GT.U32.AND P4, PT, R35, R24, PT ;  /* 0x000000182300720c */ /* 0x000fe20003f84070 */
[----:B------:R-:W-:-:S04]  /*1770*/  IMAD.HI.U32 R6, R6, R28, RZ ;  /* 0x0000001c06067227 */ /* 0x000fc800078e00ff */
[----:B------:R-:W-:Y:S02]  /*1780*/  IMAD.MOV R8, RZ, RZ, -R5 ;  /* 0x000000ffff087224 */ /* 0x000fe400078e0a05 */
[----:B------:R-:W-:Y:S02]  /*1790*/  IMAD.MOV R6, RZ, RZ, -R6 ;  /* 0x000000ffff067224 */ /* 0x000fe400078e0a06 */
[----:B------:R-:W-:Y:S02]  /*17a0*/  IMAD R3, R3, 0x100, R4 ;  /* 0x0000010003037824 */ /* 0x000fe400078e0204 */
[C---:B------:R-:W-:Y:S02]  /*17b0*/  IMAD R27, R35.reuse, R8, R27 ;  /* 0x00000008231b7224 */ /* 0x040fe400078e021b */
[----:B------:R-:W-:Y:S01]  /*17c0*/  IMAD R28, R35, R6, R28 ;  /* 0x00000006231c7224 */ /* 0x000fe200078e021c */
[----:B------:R-:W-:Y:S01]  /*17d0*/  IABS R8, R3 ;  /* 0x0000000300087213 */ /* 0x000fe20000000000 */
[----:B------:R-:W-:-:S02]  /*17e0*/  VIADD R5, R3, 0x80 ;  /* 0x0000008003057836 */ /* 0x000fc40000000000 */
[--C-:B------:R-:W-:Y:S01]  /*17f0*/  @!P6 IMAD.IADD R22, R22, 0x1, -R35.reuse ;  /* 0x000000011616e824 */ /* 0x100fe200078e0a23 */
[C---:B------:R-:W-:Y:S01]  /*1800*/  ISETP.GT.U32.AND P6, PT, R35.reuse, R27, PT ;  /* 0x0000001b2300720c */ /* 0x040fe20003fc4070 */
[--C-:B------:R-:W-:Y:S01]  /*1810*/  @!P5 IMAD.IADD R26, R26, 0x1, -R35.reuse ;  /* 0x000000011a1ad824 */ /* 0x100fe200078e0a23 */
[----:B------:R-:W-:Y:S01]  /*1820*/  ISETP.GT.U32.AND P5, PT, R35, R28, PT ;  /* 0x0000001c2300720c */ /* 0x000fe20003fa4070 */
[----:B------:R-:W-:Y:S01]  /*1830*/  @!P4 IMAD.IADD R24, R24, 0x1, -R35 ;  /* 0x000000011818c824 */ /* 0x000fe200078e0a23 */
[----:B------:R-:W-:Y:S01]  /*1840*/  IABS R10, R5 ;  /* 0x00000005000a7213 */ /* 0x000fe20000000000 */
[----:B------:R-:W-:Y:S01]  /*1850*/  IMAD.HI.U32 R6, R2, R8, RZ ;  /* 0x0000000802067227 */ /* 0x000fe200078e00ff */
[----:B------:R-:W-:-:S03]  /*1860*/  ISETP.GE.AND P4, PT, R17, RZ, PT ;  /* 0x000000ff1100720c */ /* 0x000fc60003f86270 */
[----:B------:R-:W-:-:S04]  /*1870*/  IMAD.HI.U32 R2, R2, R10, RZ ;  /* 0x0000000a02027227 */ /* 0x000fc800078e00ff */
[----:B------:R-:W-:Y:S01]  /*1880*/  IMAD.MOV R17, RZ, RZ, -R2 ;  /* 0x000000ffff117224 */ /* 0x000fe200078e0a02 */
[----:B------:R-:W-:Y:S01]  /*1890*/  LOP3.LUT R2, R30, 0x60, RZ, 0xc0, !PT ;  /* 0x000000601e027812 */ /* 0x000fe200078ec0ff */
[--C-:B------:R-:W-:Y:S01]  /*18a0*/  @!P6 IMAD.IADD R27, R27, 0x1, -R35.reuse ;  /* 0x000000011b1be824 */ /* 0x100fe200078e0a23 */
[----:B------:R-:W-:Y:S01]  /*18b0*/  ISETP.GE.AND P6, PT, R21, RZ, PT ;  /* 0x000000ff1500720c */ /* 0x000fe20003fc6270 */
[----:B------:R-:W-:Y:S01]  /*18c0*/  IMAD.MOV.U32 R23, RZ, RZ, R18 ;  /* 0x000000ffff177224 */ /* 0x000fe200078e0012 */
[----:B------:R-:W-:Y:S01]  /*18d0*/  SHF.R.U32.HI R31, RZ, 0x1, R2 ;  /* 0x00000001ff1f7819 */ /* 0x000fe20000011602 */
[----:B------:R-:W-:Y:S02]  /*18e0*/  IMAD.MOV R6, RZ, RZ, -R6 ;  /* 0x000000ffff067224 */ /* 0x000fe400078e0a06 */
[----:B------:R-:W-:Y:S01]  /*18f0*/  @!P5 IMAD.IADD R28, R28, 0x1, -R35 ;  /* 0x000000011c1cd824 */ /* 0x000fe200078e0a23 */
[----:B------:R-:W-:Y:S01]  /*1900*/  ISETP.GT.U32.AND P5, PT, R35, R26, PT ;  /* 0x0000001a2300720c */ /* 0x000fe20003fa4070 */
[----:B------:R-:W-:-:S02]  /*1910*/  IMAD R10, R33, R17, R10 ;  /* 0x00000011210a7224 */ /* 0x000fc400078e020a */
[----:B------:R-:W-:Y:S01]  /*1920*/  @!P4 IMAD.MOV R23, RZ, RZ, -R23 ;  /* 0x000000ffff17c224 */ /* 0x000fe200078e0a17 */
[----:B------:R-:W-:Y:S01]  /*1930*/  ISETP.GT.U32.AND P4, PT, R35, R27, PT ;  /* 0x0000001b2300720c */ /* 0x000fe20003f84070 */
[C---:B------:R-:W-:Y:S02]  /*1940*/  IMAD R6, R33.reuse, R6, R8 ;  /* 0x0000000621067224 */ /* 0x040fe400078e0208 */
[----:B------:R-:W-:Y:S02]  /*1950*/  IMAD.MOV.U32 R17, RZ, RZ, R9 ;  /* 0x000000ffff117224 */ /* 0x000fe400078e0009 */
[----:B------:R-:W-:Y:S01]  /*1960*/  IMAD.MOV.U32 R21, RZ, RZ, R12 ;  /* 0x000000ffff157224 */ /* 0x000fe200078e000c */
[----:B------:R-:W2:Y:S01]  /*1970*/  LDC.64 R8, c[0x0][0x230] ;  /* 0x00008c00ff087b82 */ /* 0x000ea20000000a00 */
[----:B------:R-:W-:Y:S01]  /*1980*/  @!P3 IMAD.MOV R17, RZ, RZ, -R17 ;  /* 0x000000ffff11b224 */ /* 0x000fe200078e0a11 */
[C---:B------:R-:W-:Y:S01]  /*1990*/  ISETP.GT.U32.AND P3, PT, R33.reuse, R6, PT ;  /* 0x000000062100720c */ /* 0x040fe20003f64070 */
[----:B------:R-:W-:Y:S01]  /*19a0*/  @!P0 IMAD.MOV R21, RZ, RZ, -R21 ;  /* 0x000000ffff158224 */ /* 0x000fe200078e0a15 */
[----:B------:R-:W-:Y:S01]  /*19b0*/  ISETP.GT.U32.AND P0, PT, R33, R10, PT ;  /* 0x0000000a2100720c */ /* 0x000fe20003f04070 */
[----:B------:R-:W-:Y:S01]  /*19c0*/  @!P2 IMAD.MOV R16, RZ, RZ, -R16 ;  /* 0x000000ffff10a224 */ /* 0x000fe200078e0a10 */
[C---:B------:R-:W-:Y:S01]  /*19d0*/  ISETP.GT.U32.AND P2, PT, R35.reuse, R24, PT ;  /* 0x000000182300720c */ /* 0x040fe20003f44070 */
[----:B------:R-:W-:Y:S01]  /*19e0*/  @!P1 IMAD.MOV R14, RZ, RZ, -R14 ;  /* 0x000000ffff0e9224 */ /* 0x000fe200078e0a0e */
[----:B------:R-:W-:Y:S01]  /*19f0*/  ISETP.GT.U32.AND P1, PT, R35, R22, PT ;  /* 0x000000162300720c */ /* 0x000fe20003f24070 */
[--C-:B------:R-:W-:Y:S01]  /*1a00*/  @!P5 IMAD.IADD R26, R26, 0x1, -R35.reuse ;  /* 0x000000011a1ad824 */ /* 0x100fe200078e0a23 */
[----:B------:R-:W-:Y:S01]  /*1a10*/  ISETP.GE.AND P5, PT, R37, RZ, PT ;  /* 0x000000ff2500720c */ /* 0x000fe20003fa6270 */
[----:B------:R-:W-:Y:S01]  /*1a20*/  @!P4 IMAD.IADD R27, R27, 0x1, -R35 ;  /* 0x000000011b1bc824 */ /* 0x000fe200078e0a23 */
[----:B------:R-:W-:Y:S01]  /*1a30*/  ISETP.GE.AND P4, PT, R38, RZ, PT ;  /* 0x000000ff2600720c */ /* 0x000fe20003f86270 */
[----:B------:R-:W-:Y:S01]  /*1a40*/  IMAD.MOV.U32 R25, RZ, RZ, R19 ;  /* 0x000000ffff197224 */ /* 0x000fe200078e0013 */
[----:B------:R-:W-:Y:S01]  /*1a50*/  LOP3.LUT R12, RZ, R189, RZ, 0x33, !PT ;  /* 0x000000bdff0c7212 */ /* 0x000fe200078e33ff */
[--C-:B------:R-:W-:Y:S01]  /*1a60*/  @!P3 IMAD.IADD R6, R6, 0x1, -R33.reuse ;  /* 0x000000010606b824 */ /* 0x100fe200078e0a21 */
[----:B------:R-:W-:Y:S01]  /*1a70*/  ISETP.GT.U32.AND P3, PT, R35, R28, PT ;  /* 0x0000001c2300720c */ /* 0x000fe20003f64070 */
[----:B------:R-:W-:Y:S01]  /*1a80*/  @!P0 IMAD.IADD R10, R10, 0x1, -R33 ;  /* 0x000000010a0a8824 */ /* 0x000fe200078e0a21 */
[----:B------:R-:W3:Y:S01]  /*1a90*/  LDC.64 R18, c[0x0][0x238] ;  /* 0x00008e00ff127b82 */ /* 0x000ee20000000a00 */
[----:B------:R-:W-:Y:S01]  /*1aa0*/  @!P2 IMAD.IADD R24, R24, 0x1, -R35 ;  /* 0x000000011818a824 */ /* 0x000fe200078e0a23 */
[C---:B------:R-:W-:Y:S01]  /*1ab0*/  ISETP.GT.U32.AND P0, PT, R33.reuse, R6, PT ;  /* 0x000000062100720c */ /* 0x040fe20003f04070 */
[----:B------:R-:W-:Y:S01]  /*1ac0*/  @!P6 IMAD.MOV R25, RZ, RZ, -R25 ;  /* 0x000000ffff19e224 */ /* 0x000fe200078e0a19 */
[----:B------:R-:W-:Y:S01]  /*1ad0*/  ISETP.GT.U32.AND P6, PT, R33, R10, PT ;  /* 0x0000000a2100720c */ /* 0x000fe20003fc4070 */
[----:B------:R-:W-:Y:S01]  /*1ae0*/  @!P5 IMAD.MOV R24, RZ, RZ, -R24 ;  /* 0x000000ffff18d224 */ /* 0x000fe200078e0a18 */
[----:B------:R-:W-:Y:S01]  /*1af0*/  @!P1 IADD3 R22, R22, -R35, RZ ;  /* 0x8000002316169210 */ /* 0x000fe20007ffe0ff */
[----:B------:R-:W-:Y:S01]  /*1b00*/  @!P4 IMAD.MOV R26, RZ, RZ, -R26 ;  /* 0x000000ffff1ac224 */ /* 0x000fe200078e0a1a */
[----:B------:R-:W-:Y:S01]  /*1b10*/  ISETP.GE.AND P1, PT, R34, RZ, PT ;  /* 0x000000ff2200720c */ /* 0x000fe20003f26270 */
[----:B------:R-:W-:Y:S01]  /*1b20*/  IMAD.SHL.U32 R7, R30, 0x10, RZ ;  /* 0x000000101e077824 */ /* 0x000fe200078e00ff */
[----:B------:R-:W-:Y:S01]  /*1b30*/  ISETP.GE.AND P2, PT, R36, RZ, PT ;  /* 0x000000ff2400720c */ /* 0x000fe20003f46270 */
[----:B------:R-:W-:Y:S01]  /*1b40*/  @!P3 IMAD.IADD R28, R28, 0x1, -R35 ;  /* 0x000000011c1cb824 */ /* 0x000fe200078e0a23 */
[----:B------:R-:W-:-:S02]  /*1b50*/  ISETP.GE.AND P5, PT, R3, RZ, PT ;  /* 0x000000ff0300720c */ /* 0x000fc40003fa6270 */
[----:B------:R-:W-:Y:S01]  /*1b60*/  ISETP.GE.AND P4, PT, R5, RZ, PT ;  /* 0x000000ff0500720c */ /* 0x000fe20003f86270 */
[--C-:B------:R-:W-:Y:S01]  /*1b70*/  @!P0 IMAD.IADD R6, R6, 0x1, -R33.reuse ;  /* 0x0000000106068824 */ /* 0x100fe200078e0a21 */
[----:B------:R-:W-:Y:S01]  /*1b80*/  LOP3.LUT R7, R7, 0x70, RZ, 0xc0, !PT ;  /* 0x0000007007077812 */ /* 0x000fe200078ec0ff */
[----:B------:R-:W-:Y:S01]  /*1b90*/  @!P6 IMAD.IADD R10, R10, 0x1, -R33 ;  /* 0x000000010a0ae824 */ /* 0x000fe200078e0a21 */
[----:B------:R-:W-:Y:S02]  /*1ba0*/  ISETP.GE.AND P0, PT, R32, RZ, PT ;  /* 0x000000ff2000720c */ /* 0x000fe40003f06270 */
[----:B------:R-:W-:Y:S01]  /*1bb0*/  ISETP.GE.AND P3, PT, R39, RZ, PT ;  /* 0x000000ff2700720c */ /* 0x000fe20003f66270 */
[----:B------:R-:W-:Y:S01]  /*1bc0*/  @!P1 IMAD.MOV R20, RZ, RZ, -R20 ;  /* 0x000000ffff149224 */ /* 0x000fe200078e0a14 */
[----:B------:R-:W-:Y:S01]  /*1bd0*/  ISETP.NE.AND P1, PT, R189, RZ, PT ;  /* 0x000000ffbd00720c */ /* 0x000fe20003f25270 */
[----:B------:R-:W-:Y:S01]  /*1be0*/  IMAD R2, R4, 0x80, R7 ;  /* 0x0000008004027824 */ /* 0x000fe200078e0207 */
[----:B------:R-:W-:Y:S01]  /*1bf0*/  LOP3.LUT R7, RZ, R188, RZ, 0x33, !PT ;  /* 0x000000bcff077212 */ /* 0x000fe200078e33ff */
[----:B------:R-:W-:Y:S01]  /*1c00*/  @!P2 IMAD.MOV R22, RZ, RZ, -R22 ;  /* 0x000000ffff16a224 */ /* 0x000fe200078e0a16 */
[----:B------:R-:W-:Y:S01]  /*1c10*/  ISETP.NE.AND P2, PT, R188, RZ, PT ;  /* 0x000000ffbc00720c */ /* 0x000fe20003f45270 */
[----:B------:R-:W-:Y:S01]  /*1c20*/  @!P5 IMAD.MOV R6, RZ, RZ, -R6 ;  /* 0x000000ffff06d224 */ /* 0x000fe200078e0a06 */
[C---:B------:R-:W-:Y:S01]  /*1c30*/  SEL R152, R12.reuse, R11, !P1 ;  /* 0x0000000b0c987207 */ /* 0x040fe20004800000 */
[----:B------:R-:W-:Y:S01]  /*1c40*/  @!P4 IMAD.MOV R10, RZ, RZ, -R10 ;  /* 0x000000ffff0ac224 */ /* 0x000fe200078e0a0a */
[----:B------:R-:W-:Y:S01]  /*1c50*/  SEL R164, R12, R17, !P1 ;  /* 0x000000110ca47207 */ /* 0x000fe20004800000 */
[C---:B--2---:R-:W-:Y:S01]  /*1c60*/  VIADD R11, R8.reuse, 0xfffffffe ;  /* 0xfffffffe080b7836 */ /* 0x044fe20000000000 */
[C---:B------:R-:W-:Y:S01]  /*1c70*/  SEL R6, R7.reuse, R6, !P2 ;  /* 0x0000000607067207 */ /* 0x040fe20005000000 */
[----:B------:R-:W-:Y:S01]  /*1c80*/  @!P0 IMAD.MOV R28, RZ, RZ, -R28 ;  /* 0x000000ffff1c8224 */ /* 0x000fe200078e0a1c */
[----:B------:R-:W-:Y:S01]  /*1c90*/  SEL R10, R7, R10, !P2 ;  /* 0x0000000a070a7207 */ /* 0x000fe20005000000 */
[----:B------:R-:W-:Y:S01]  /*1ca0*/  VIADD R7, R8, 0xffffffff ;  /* 0xffffffff08077836 */ /* 0x000fe20000000000 */
[----:B------:R-:W-:Y:S01]  /*1cb0*/  ISETP.GE.U32.AND P5, PT, R11, 0x7fffffdf, PT ;  /* 0x7fffffdf0b00780c */ /* 0x000fe20003fa6070 */
[----:B------:R-:W-:Y:S01]  /*1cc0*/  IMAD R11, R6, R9, RZ ;  /* 0x00000009060b7224 */ /* 0x000fe200078e02ff */
[----:B------:R-:W-:Y:S01]  /*1cd0*/  SEL R156, R12, R13, !P1 ;  /* 0x0000000d0c9c7207 */ /* 0x000fe20004800000 */
[----:B------:R-:W-:Y:S01]  /*1ce0*/  IMAD R10, R10, R9, RZ ;  /* 0x000000090a0a7224 */ /* 0x000fe200078e02ff */
[----:B------:R-:W-:Y:S01]  /*1cf0*/  ISETP.GE.U32.AND P4, PT, R7, 0x7fffffe0, PT ;  /* 0x7fffffe00700780c */ /* 0x000fe20003f86070 */
[----:B------:R-:W-:Y:S01]  /*1d00*/  VIADD R7, R8, 0xfffffffc ;  /* 0xfffffffc08077836 */ /* 0x000fe20000000000 */
[C---:B------:R-:W-:Y:S01]  /*1d10*/  SEL R160, R12.reuse, R15, !P1 ;  /* 0x0000000f0ca07207 */ /* 0x040fe20004800000 */
[----:B------:R-:W-:Y:S01]  /*1d20*/  IMAD.SHL.U32 R6, R11, 0x4, RZ ;  /* 0x000000040b067824 */ /* 0x000fe200078e00ff */
[----:B------:R-:W-:Y:S01]  /*1d30*/  SEL R168, R12, R21, !P1 ;  /* 0x000000150ca87207 */ /* 0x000fe20004800000 */
[----:B------:R-:W-:Y:S01]  /*1d40*/  @!P3 IMAD.MOV R27, RZ, RZ, -R27 ;  /* 0x000000ffff1bb224 */ /* 0x000fe200078e0a1b */
[----:B------:R-:W-:Y:S01]  /*1d50*/  ISETP.GE.U32.AND P0, PT, R7, 0x7fffffdd, PT ;  /* 0x7fffffdd0700780c */ /* 0x000fe20003f06070 */
[----:B------:R-:W-:Y:S01]  /*1d60*/  IMAD.SHL.U32 R7, R10, 0x4, RZ ;  /* 0x000000040a077824 */ /* 0x000fe200078e00ff */
[----:B------:R-:W-:Y:S01]  /*1d70*/  IADD3 R72, P3, R6, UR6, RZ ;  /* 0x0000000606487c10 */ /* 0x000fe2000ff7e0ff */
[----:B---3--:R-:W-:Y:S01]  /*1d80*/  IMAD R17, R201, R19, RZ ;  /* 0x00000013c9117224 */ /* 0x008fe200078e02ff */
[----:B------:R-:W-:Y:S01]  /*1d90*/  SEL R172, R12, R14, !P1 ;  /* 0x0000000e0cac7207 */ /* 0x000fe20004800000 */
[----:B------:R-:W-:Y:S01]  /*1da0*/  VIADD R9, R8, 0xfffffffb ;  /* 0xfffffffb08097836 */ /* 0x000fe20000000000 */
[----:B------:R-:W-:Y:S01]  /*1db0*/  LEA.HI.X.SX32 R73, R11, UR7, 0x2, P3 ;  /* 0x000000070b497c11 */ /* 0x000fe200098f16ff */
[----:B------:R-:W-:Y:S01]  /*1dc0*/  IMAD R152, R152, UR5, RZ ;  /* 0x0000000598987c24 */ /* 0x000fe2000f8e02ff */
[----:B------:R-:W-:Y:S01]  /*1dd0*/  IADD3 R218, P2, R7, UR6, RZ ;  /* 0x0000000607da7c10 */ /* 0x000fe2000ff5e0ff */
[----:B------:R-:W-:Y:S01]  /*1de0*/  IMAD R156, R156, UR5, RZ ;  /* 0x000000059c9c7c24 */ /* 0x000fe2000f8e02ff */
[----:B------:R-:W-:Y:S01]  /*1df0*/  LEA R51, P3, R17, UR8, 0x2 ;  /* 0x0000000811337c11 */ /* 0x000fe2000f8610ff */
[----:B------:R-:W-:Y:S01]  /*1e00*/  IMAD R160, R160, UR5, RZ ;  /* 0x00000005a0a07c24 */ /* 0x000fe2000f8e02ff */
[----:B------:R-:W-:Y:S01]  /*1e10*/  SEL R176, R12, R16, !P1 ;  /* 0x000000100cb07207 */ /* 0x000fe20004800000 */
        /* <DEDUP_REMOVED lines=19> */
[----:B------:R-:W-:Y:S01]  /*1f50*/  ISETP.GE.U32.AND P1, PT, R9, 0x7fffffdc, PT ;  /* 0x7fffffdc0900780c */ /* 0x000fe20003f26070 */
[----:B------:R-:W-:Y:S01]  /*1f60*/  IMAD R204, R204, UR5, RZ ;  /* 0x00000005cccc7c24 */ /* 0x000fe2000f8e02ff */
[----:B------:R-:W-:Y:S01]  /*1f70*/  LEA.HI.X.SX32 R219, R10, UR7, 0x2, P2 ;  /* 0x000000070adb7c11 */ /* 0x000fe200090f16ff */
[----:B------:R-:W-:Y:S01]  /*1f80*/  UMOV UR6, 0x400 ;  /* 0x0000040000067882 */ /* 0x000fe20000000000 */
[----:B------:R-:W-:Y:S01]  /*1f90*/  LEA.HI.X.SX32 R9, R17, UR9, 0x2, P3 ;  /* 0x0000000911097c11 */ /* 0x000fe200098f16ff */
[----:B------:R-:W-:Y:S01]  /*1fa0*/  IMAD R208, R208, UR5, RZ ;  /* 0x00000005d0d07c24 */ /* 0x000fe2000f8e02ff */
[-C--:B------:R-:W-:Y:S01]  /*1fb0*/  LEA R76, P2, R152, R51.reuse, 0x2 ;  /* 0x00000033984c7211 */ /* 0x080fe200078410ff */
[----:B------:R-:W-:Y:S01]  /*1fc0*/  IMAD R212, R212, UR5, RZ ;  /* 0x00000005d4d47c24 */ /* 0x000fe2000f8e02ff */
[----:B------:R-:W-:Y:S01]  /*1fd0*/  LEA R62, P3, R156, R51, 0x2 ;  /* 0x000000339c3e7211 */ /* 0x000fe200078610ff */
[----:B-1----:R-:W-:Y:S01]  /*1fe0*/  ULEA UR6, UR4, UR6, 0x18 ;  /* 0x0000000604067291 */ /* 0x002fe2000f8ec03f */
[-C--:B------:R-:W-:Y:S01]  /*1ff0*/  LEA.HI.X.SX32 R77, R152, R9.reuse, 0x2, P2 ;  /* 0x00000009984d7211 */ /* 0x080fe200010f16ff */
[----:B------:R-:W-:Y:S01]  /*2000*/  VIADD R12, R8, 0xfffffffd ;  /* 0xfffffffd080c7836 */ /* 0x000fe20000000000 */
[----:B------:R-:W-:Y:S01]  /*2010*/  LEA.HI.X.SX32 R63, R156, R9, 0x2, P3 ;  /* 0x000000099c3f7211 */ /* 0x000fe200018f16ff */
[----:B------:R-:W-:Y:S01]  /*2020*/  IMAD.SHL.U32 R153, R18, 0x2, RZ ;  /* 0x0000000212997824 */ /* 0x000fe200078e00ff */
[-C--:B------:R-:W-:Y:S01]  /*2030*/  LEA R48, P2, R160, R51.reuse, 0x2 ;  /* 0x00000033a0307211 */ /* 0x080fe200078410ff */
[----:B------:R-:W-:Y:S01]  /*2040*/  VIADD R29, R2, UR6 ;  /* 0x00000006021d7c36 */ /* 0x000fe20008000000 */
[----:B------:R-:W-:Y:S01]  /*2050*/  LEA R60, P3, R164, R51, 0x2 ;  /* 0x00000033a43c7211 */ /* 0x000fe200078610ff */
[----:B------:R-:W-:Y:S01]  /*2060*/  IMAD.WIDE R216, R18, 0x4, R72 ;  /* 0x0000000412d87825 */ /* 0x000fe200078e0248 */
[-C--:B------:R-:W-:Y:S01]  /*2070*/  LEA.HI.X.SX32 R49, R160, R9.reuse, 0x2, P2 ;  /* 0x00000009a0317211 */ /* 0x080fe200010f16ff */
[----:B------:R-:W-:Y:S01]  /*2080*/  STL [R1+0x24], R153 ;  /* 0x0000249901007387 */ /* 0x000fe20000100800 */
[----:B------:R-:W-:Y:S01]  /*2090*/  LEA.HI.X.SX32 R61, R164, R9, 0x2, P3 ;  /* 0x00000009a43d7211 */ /* 0x000fe200018f16ff */
[----:B------:R-:W-:Y:S01]  /*20a0*/  IMAD.WIDE R214, R18, 0x4, R218 ;  /* 0x0000000412d67825 */ /* 0x000fe200078e02da */
[-C--:B------:R-:W-:Y:S01]  /*20b0*/  LEA R46, P2, R168, R51.reuse, 0x2 ;  /* 0x00000033a82e7211 */ /* 0x080fe200078410ff */
[----:B------:R-:W-:Y:S01]  /*20c0*/  @!PT LDS RZ, [RZ] ;  /* 0x00000000fffff984 */ /* 0x000fe20000000800 */
[----:B------:R-:W-:Y:S01]  /*20d0*/  @!PT LDS RZ, [RZ] ;  /* 0x00000000fffff984 */ /* 0x000fe20000000800 */
[----:B------:R-:W-:Y:S01]  /*20e0*/  @!PT LDS RZ, [RZ] ;  /* 0x00000000fffff984 */ /* 0x000fe20000000800 */
[----:B------:R1:W-:Y:S01]  /*20f0*/  LDGSTS.E [R29], desc[UR30][R72.64], !P4 ;  /* 0x00000000481d7fae */ /* 0x0003e2000e12185e */
[----:B------:R-:W-:Y:S01]  /*2100*/  LEA R32, P3, R172, R51, 0x2 ;  /* 0x00000033ac207211 */ /* 0x000fe200078610ff */
[----:B------:R-:W-:Y:S01]  /*2110*/  VIADD R13, R8, 0xfffffff9 ;  /* 0xfffffff9080d7836 */ /* 0x000fe20000000000 */
[-C--:B------:R-:W-:Y:S01]  /*2120*/  LEA.HI.X.SX32 R47, R168, R9.reuse, 0x2, P2 ;  /* 0x00000009a82f7211 */ /* 0x080fe200010f16ff */
[----:B------:R2:W-:Y:S01]  /*2130*/  LDGSTS.E [R29+0x4000], desc[UR30][R218.64], !P4 ;  /* 0x04000000da1d7fae */ /* 0x0005e2000e12185e */
[----:B------:R-:W-:Y:S01]  /*2140*/  LEA.HI.X.SX32 R33, R172, R9, 0x2, P3 ;  /* 0x00000009ac217211 */ /* 0x000fe200018f16ff */
[----:B------:R-:W-:Y:S01]  /*2150*/  IMAD R15, R18, 0x3, RZ ;  /* 0x00000003120f7824 */ /* 0x000fe200078e02ff */
[-C--:B------:R-:W-:Y:S01]  /*2160*/  LEA R44, P2, R176, R51.reuse, 0x2 ;  /* 0x00000033b02c7211 */ /* 0x080fe200078410ff */
[C---:B------:R-:W-:Y:S01]  /*2170*/  IMAD.WIDE R210, R153.reuse, 0x4, R72 ;  /* 0x0000000499d27825 */ /* 0x040fe200078e0248 */
[----:B------:R-:W-:Y:S01]  /*2180*/  LEA R58, P3, R180, R51, 0x2 ;  /* 0x00000033b43a7211 */ /* 0x000fe200078610ff */
[----:B------:R3:W-:Y:S01]  /*2190*/  LDGSTS.E [R29+0x4], desc[UR30][R216.64], !P5 ;  /* 0x00004000d81d7fae */ /* 0x0007e2000e92185e */
[-C--:B------:R-:W-:Y:S01]  /*21a0*/  LEA.HI.X.SX32 R45, R176, R9.reuse, 0x2, P2 ;  /* 0x00000009b02d7211 */ /* 0x080fe200010f16ff */
[----:B------:R-:W-:Y:S01]  /*21b0*/  IMAD.WIDE R206, R153, 0x4, R218 ;  /* 0x0000000499ce7825 */ /* 0x000fe200078e02da */
[----:B------:R-:W-:Y:S01]  /*21c0*/  LEA.HI.X.SX32 R59, R180, R9, 0x2, P3 ;  /* 0x00000009b43b7211 */ /* 0x000fe200018f16ff */
[----:B------:R4:W-:Y:S01]  /*21d0*/  LDGSTS.E [R29+0x4004], desc[UR30][R214.64], !P5 ;  /* 0x04004000d61d7fae */ /* 0x0009e2000e92185e */
[-C--:B------:R-:W-:Y:S01]  /*21e0*/  LEA R42, P2, R184, R51.reuse, 0x2 ;  /* 0x00000033b82a7211 */ /* 0x080fe200078410ff */
[C---:B------:R-:W-:Y:S01]  /*21f0*/  IMAD.WIDE R198, R15.reuse, 0x4, R72 ;  /* 0x000000040fc67825 */ /* 0x040fe200078e0248 */
[----:B------:R-:W-:Y:S01]  /*2200*/  LEA R56, P3, R190, R51, 0x2 ;  /* 0x00000033be387211 */ /* 0x000fe200078610ff */
[----:B------:R5:W-:Y:S01]  /*2210*/  STL [R1+0x20], R15 ;  /* 0x0000200f01007387 */ /* 0x000be20000100800 */
[-C--:B------:R-:W-:Y:S01]  /*2220*/  LEA.HI.X.SX32 R43, R184, R9.reuse, 0x2, P2 ;  /* 0x00000009b82b7211 */ /* 0x080fe200010f16ff */
[----:B------:R-:W-:Y:S01]  /*2230*/  IMAD.WIDE R202, R15, 0x4, R218 ;  /* 0x000000040fca7825 */ /* 0x000fe200078e02da */
[----:B------:R-:W-:Y:S01]  /*2240*/  LEA.HI.X.SX32 R57, R190, R9, 0x2, P3 ;  /* 0x00000009be397211 */ /* 0x000fe200018f16ff */
[----:B------:R-:W1:Y:S01]  /*2250*/  LDC R16, c[0x0][0x230] ;  /* 0x00008c00ff107b82 */ /* 0x000e620000000800 */
[-C--:B------:R-:W-:Y:S01]  /*2260*/  LEA R40, P2, R192, R51.reuse, 0x2 ;  /* 0x00000033c0287211 */ /* 0x080fe200078410ff */
[----:B------:R-:W-:Y:S01]  /*2270*/  IMAD R193, R18, 0xc, RZ ;  /* 0x0000000c12c17824 */ /* 0x000fe200078e02ff */
[----:B------:R-:W-:Y:S01]  /*2280*/  LEA R54, P3, R196, R51, 0x2 ;  /* 0x00000033c4367211 */ /* 0x000fe200078610ff */
[----:B------:R-:W-:Y:S01]  /*2290*/  IMAD R181, R18, 0xd, RZ ;  /* 0x0000000d12b57824 */ /* 0x000fe200078e02ff */
[-C--:B------:R-:W-:Y:S01]  /*22a0*/  LEA.HI.X.SX32 R41, R192, R9.reuse, 0x2, P2 ;  /* 0x00000009c0297211 */ /* 0x080fe200010f16ff */
[----:B-----5:R-:W-:Y:S01]  /*22b0*/  IMAD R15, R18, 0x7, RZ ;  /* 0x00000007120f7824 */ /* 0x020fe200078e02ff */
[----:B------:R-:W-:Y:S01]  /*22c0*/  LEA.HI.X.SX32 R55, R196, R9, 0x2, P3 ;  /* 0x00000009c4377211 */ /* 0x000fe200018f16ff */
[--C-:B------:R-:W-:Y:S01]  /*22d0*/  IMAD.WIDE R136, R193, 0x4, R72.reuse ;  /* 0x00000004c1887825 */ /* 0x100fe200078e0248 */
[-C--:B------:R-:W-:Y:S01]  /*22e0*/  LEA R38, P2, R200, R51.reuse, 0x2 ;  /* 0x00000033c8267211 */ /* 0x080fe200078410ff */
[----:B------:R-:W5:Y:S01]  /*22f0*/  LDC R21, c[0x0][0x230] ;  /* 0x00008c00ff157b82 */ /* 0x000f620000000800 */
[----:B------:R-:W-:Y:S01]  /*2300*/  LEA R52, P3, R204, R51, 0x2 ;  /* 0x00000033cc347211 */ /* 0x000fe200078610ff */
[C---:B------:R-:W-:Y:S01]  /*2310*/  IMAD.WIDE R162, R15.reuse, 0x4, R72 ;  /* 0x000000040fa27825 */ /* 0x040fe200078e0248 */
[-C--:B------:R-:W-:Y:S01]  /*2320*/  LEA.HI.X.SX32 R39, R200, R9.reuse, 0x2, P2 ;  /* 0x00000009c8277211 */ /* 0x080fe200010f16ff */
[----:B------:R-:W-:Y:S01]  /*2330*/  ULDC UR8, c[0x0][0x230] ;  /* 0x00008c0000087ab9 */ /* 0x000fe20000000800 */
[----:B------:R-:W-:Y:S01]  /*2340*/  LEA.HI.X.SX32 R53, R204, R9, 0x2, P3 ;  /* 0x00000009cc357211 */ /* 0x000fe200018f16ff */
[--C-:B------:R-:W-:Y:S01]  /*2350*/  IMAD.WIDE R166, R15, 0x4, R218.reuse ;  /* 0x000000040fa67825 */ /* 0x100fe200078e02da */
[-C--:B------:R-:W-:Y:S01]  /*2360*/  LEA R36, P2, R208, R51.reuse, 0x2 ;  /* 0x00000033d0247211 */ /* 0x080fe200078410ff */
[----:B------:R-:W-:Y:S01]  /*2370*/  UIADD3 UR8, UR8, -0x56, URZ ;  /* 0xffffffaa08087890 */ /* 0x000fe2000fffe03f */
[----:B------:R-:W-:Y:S01]  /*2380*/  LEA R50, P3, R212, R51, 0x2 ;  /* 0x00000033d4327211 */ /* 0x000fe200078610ff */
[----:B------:R-:W-:Y:S01]  /*2390*/  IMAD.WIDE R138, R193, 0x4, R218 ;  /* 0x00000004c18a7825 */ /* 0x000fe200078e02da */
[-C--:B------:R-:W-:Y:S01]  /*23a0*/  LEA.HI.X.SX32 R37, R208, R9.reuse, 0x2, P2 ;  /* 0x00000009d0257211 */ /* 0x080fe200010f16ff */
[----:B------:R-:W-:Y:S01]  /*23b0*/  ULDC UR7, c[0x0][0x230] ;  /* 0x00008c0000077ab9 */ /* 0x000fe20000000800 */
[----:B------:R-:W-:Y:S01]  /*23c0*/  LEA.HI.X.SX32 R51, R212, R9, 0x2, P3 ;  /* 0x00000009d4337211 */ /* 0x000fe200018f16ff */
[----:B------:R-:W-:Y:S01]  /*23d0*/  VIADD R9, R8, 0xfffffff8 ;  /* 0xfffffff808097836 */ /* 0x000fe20000000000 */
[----:B------:R-:W-:Y:S01]  /*23e0*/  ISETP.GE.U32.AND P6, PT, R12, 0x7fffffde, PT ;  /* 0x7fffffde0c00780c */ /* 0x000fe20003fc6070 */
[----:B------:R-:W-:Y:S01]  /*23f0*/  VIADD R12, R8, 0xfffffffa ;  /* 0xfffffffa080c7836 */ /* 0x000fe20000000000 */
[----:B------:R-:W-:Y:S01]  /*2400*/  ISETP.GE.U32.AND P3, PT, R13, 0x7fffffda, PT ;  /* 0x7fffffda0d00780c */ /* 0x000fe20003f66070 */
[----:B------:R-:W-:Y:S01]  /*2410*/  IMAD.SHL.U32 R13, R18, 0x4, RZ ;  /* 0x00000004120d7824 */ /* 0x000fe200078e00ff */
[----:B------:R-:W-:Y:S01]  /*2420*/  ISETP.GE.U32.AND P4, PT, R9, 0x7fffffd9, PT ;  /* 0x7fffffd90900780c */ /* 0x000fe20003f86070 */
[----:B------:R-:W-:Y:S01]  /*2430*/  VIADD R9, R8, 0xfffffff7 ;  /* 0xfffffff708097836 */ /* 0x000fe20000000000 */
[----:B------:R-:W-:Y:S01]  /*2440*/  ISETP.GE.U32.AND P2, PT, R12, 0x7fffffdb, PT ;  /* 0x7fffffdb0c00780c */ /* 0x000fe20003f46070 */
[----:B------:R-:W-:Y:S01]  /*2450*/  VIADD R12, R8, 0xfffffff6 ;  /* 0xfffffff6080c7836 */ /* 0x000fe20000000000 */
[C---:B------:R-:W-:Y:S01]  /*2460*/  LOP3.LUT R14, R2.reuse, 0x10, RZ, 0x3c, !PT ;  /* 0x00000010020e7812 */ /* 0x040fe200078e3cff */
[----:B------:R-:W-:Y:S01]  /*2470*/  IMAD.WIDE R186, R13, 0x4, R72 ;  /* 0x000000040dba7825 */ /* 0x000fe200078e0248 */
[----:B------:R-:W-:Y:S01]  /*2480*/  ISETP.GE.U32.AND P5, PT, R9, 0x7fffffd8, PT ;  /* 0x7fffffd80900780c */ /* 0x000fe20003fa6070 */
[----:B------:R2:W-:Y:S01]  /*2490*/  STL [R1+0x1c], R13 ;  /* 0x00001c0d01007387 */ /* 0x0005e20000100800 */
[----:B------:R-:W-:Y:S01]  /*24a0*/  LOP3.LUT R20, R2, 0x70, RZ, 0x3c, !PT ;  /* 0x0000007002147812 */ /* 0x000fe200078e3cff */
[----:B------:R-:W-:Y:S01]  /*24b0*/  VIADD R9, R8, 0xfffffff5 ;  /* 0xfffffff508097836 */ /* 0x000fe20000000000 */
[----:B------:R-:W-:Y:S01]  /*24c0*/  UIADD3 UR7, UR7, -0x5c, URZ ;  /* 0xffffffa407077890 */ /* 0x000fe2000fffe03f */
[----:B------:R4:W-:Y:S01]  /*24d0*/  LDGSTS.E [R29+0x8], desc[UR30][R210.64], !P6 ;  /* 0x00008000d21d7fae */ /* 0x0009e2000f12185e */
[----:B------:R-:W-:Y:S01]  /*24e0*/  VIADD R28, R14, UR6 ;  /* 0x000000060e1c7c36 */ /* 0x000fe20008000000 */
[----:B------:R-:W-:Y:S01]  /*24f0*/  LOP3.LUT R14, R2, 0x20, RZ, 0x3c, !PT ;  /* 0x00000020020e7812 */ /* 0x000fe200078e3cff */
[----:B------:R-:W-:Y:S01]  /*2500*/  IMAD.WIDE R194, R13, 0x4, R218 ;  /* 0x000000040dc27825 */ /* 0x000fe200078e02da */
[----:B------:R4:W-:Y:S01]  /*2510*/  LDGSTS.E [R29+0x4008], desc[UR30][R206.64], !P6 ;  /* 0x04008000ce1d7fae */ /* 0x0009e2000f12185e */
[----:B------:R-:W-:Y:S01]  /*2520*/  ISETP.GE.U32.AND P6, PT, R12, 0x7fffffd7, PT ;  /* 0x7fffffd70c00780c */ /* 0x000fe20003fc6070 */
[----:B------:R-:W-:Y:S01]  /*2530*/  UISETP.GE.U32.AND UP5, UPT, UR8, 0x7fffff8b, UPT ;  /* 0x7fffff8b0800788c */ /* 0x000fe2000bfa6070 */
[C---:B------:R-:W-:Y:S01]  /*2540*/  IMAD R12, R18.reuse, 0x5, RZ ;  /* 0x00000005120c7824 */ /* 0x040fe200078e02ff */
[----:B------:R4:W-:Y:S01]  /*2550*/  LDGSTS.E [R29+0xc], desc[UR30][R198.64], !P0 ;  /* 0x0000c000c61d7fae */ /* 0x0009e2000c12185e */
[----:B--2---:R-:W-:Y:S01]  /*2560*/  IMAD R13, R18, 0x6, RZ ;  /* 0x00000006120d7824 */ /* 0x004fe200078e02ff */
[----:B------:R-:W-:Y:S01]  /*2570*/  USEL UR8, URZ, 0x1fffe, UP4 ;  /* 0x0001fffe3f087887 */ /* 0x000fe2000a000000 */
[----:B------:R-:W-:Y:S01]  /*2580*/  IMAD.WIDE R178, R12, 0x4, R72 ;  /* 0x000000040cb27825 */ /* 0x000fe200078e0248 */
[----:B------:R2:W-:Y:S01]  /*2590*/  LDGSTS.E [R29+0x400c], desc[UR30][R202.64], !P0 ;  /* 0x0400c000ca1d7fae */ /* 0x0005e2000c12185e */
[----:B------:R-:W-:Y:S01]  /*25a0*/  ISETP.GE.U32.AND P0, PT, R9, 0x7fffffd6, PT ;  /* 0x7fffffd60900780c */ /* 0x000fe20003f06070 */
[----:B------:R-:W-:Y:S01]  /*25b0*/  UISETP.GE.U32.AND UP4, UPT, UR29, 0x7fffff8c, UPT ;  /* 0x7fffff8c1d00788c */ /* 0x000fe2000bf86070 */
[----:B------:R-:W-:Y:S01]  /*25c0*/  VIADD R9, R8, 0xfffffff4 ;  /* 0xfffffff408097836 */ /* 0x000fe20000000000 */
[----:B------:R2:W-:Y:S01]  /*25d0*/  LDGSTS.E [R28], desc[UR30][R186.64], !P1 ;  /* 0x00000000ba1c7fae */ /* 0x0005e2000c92185e */
[----:B------:R-:W-:Y:S01]  /*25e0*/  IMAD.WIDE R182, R12, 0x4, R218 ;  /* 0x000000040cb67825 */ /* 0x000fe200078e02da */
[----:B------:R-:W-:-:S02]  /*25f0*/  USEL UR29, URZ, 0x4, UP3 ;  /* 0x000000043f1d7887 */ /* 0x000fc40009800000 */
[----:B------:R2:W-:Y:S01]  /*2600*/  LDGSTS.E [R28+0x4000], desc[UR30][R194.64], !P1 ;  /* 0x04000000c21c7fae */ /* 0x0005e2000c92185e */
[----:B------:R-:W-:Y:S01]  /*2610*/  ISETP.GE.U32.AND P1, PT, R9, 0x7fffffd5, PT ;  /* 0x7fffffd50900780c */ /* 0x000fe20003f26070 */
[----:B------:R-:W-:Y:S01]  /*2620*/  VIADD R9, R8, 0xfffffff3 ;  /* 0xfffffff308097836 */ /* 0x000fe20000000000 */
[----:B------:R-:W-:Y:S01]  /*2630*/  UISETP.GE.U32.AND UP3, UPT, UR7, 0x7fffff85, UPT ;  /* 0x7fffff850700788c */ /* 0x000fe2000bf66070 */
[C---:B------:R-:W-:Y:S01]  /*2640*/  IMAD.WIDE R170, R13.reuse, 0x4, R72 ;  /* 0x000000040daa7825 */ /* 0x040fe200078e0248 */
[----:B------:R3:W-:Y:S01]  /*2650*/  STL [R1+0x18], R12 ;  /* 0x0000180c01007387 */ /* 0x0007e20000100800 */
[----:B------:R-:W-:Y:S02]  /*2660*/  USEL UR7, URZ, 0x7fff8, UP2 ;  /* 0x0007fff83f077887 */ /* 0x000fe40009000000 */
[----:B------:R-:W-:Y:S01]  /*2670*/  IMAD.WIDE R174, R13, 0x4, R218 ;  /* 0x000000040dae7825 */ /* 0x000fe200078e02da */
[----:B------:R2:W-:Y:S01]  /*2680*/  LDGSTS.E [R28+0x4], desc[UR30][R178.64], !P2 ;  /* 0x00004000b21c7fae */ /* 0x0005e2000d12185e */
[----:B------:R-:W-:-:S02]  /*2690*/  UISETP.GE.U32.AND UP2, UPT, UR26, 0x7fffff86, UPT ;  /* 0x7fffff861a00788c */ /* 0x000fc4000bf46070 */
[----:B------:R-:W-:Y:S01]  /*26a0*/  VIADD R27, R14, UR6 ;  /* 0x000000060e1b7c36 */ /* 0x000fe20008000000 */
[----:B------:R1:W-:Y:S01]  /*26b0*/  STL [R1+0x14], R13 ;  /* 0x0000140d01007387 */ /* 0x0003e20000100800 */
[----:B------:R-:W-:Y:S01]  /*26c0*/  IMAD R14, R18, 0xb, RZ ;  /* 0x0000000b120e7824 */ /* 0x000fe200078e02ff */
[----:B------:R-:W-:Y:S01]  /*26d0*/  USEL UR26, URZ, 0x1, UP1 ;  /* 0x000000013f1a7887 */ /* 0x000fe20008800000 */
[C---:B---3--:R-:W-:Y:S01]  /*26e0*/  VIADD R12, R8.reuse, 0xfffffff2 ;  /* 0xfffffff2080c7836 */ /* 0x048fe20000000000 */
[----:B------:R3:W-:Y:S01]  /*26f0*/  LDGSTS.E [R28+0x4004], desc[UR30][R182.64], !P2 ;  /* 0x04004000b61c7fae */ /* 0x0007e2000d12185e */
[----:B------:R-:W-:Y:S01]  /*2700*/  ISETP.GE.U32.AND P2, PT, R9, 0x7fffffd4, PT ;  /* 0x7fffffd40900780c */ /* 0x000fe20003f46070 */
[----:B------:R-:W-:Y:S01]  /*2710*/  VIADD R9, R8, 0xfffffff1 ;  /* 0xfffffff108097836 */ /* 0x000fe20000000000 */
[----:B------:R-:W-:Y:S01]  /*2720*/  UISETP.GE.U32.AND UP1, UPT, UR19, 0x7fffff87, UPT ;  /* 0x7fffff871300788c */ /* 0x000fe2000bf26070 */
[----:B------:R3:W-:Y:S01]  /*2730*/  LDGSTS.E [R28+0x8], desc[UR30][R170.64], !P3 ;  /* 0x00008000aa1c7fae */ /* 0x0007e2000d92185e */
[--C-:B------:R-:W-:Y:S01]  /*2740*/  IMAD.WIDE R140, R14, 0x4, R72.reuse ;  /* 0x000000040e8c7825 */ /* 0x100fe200078e0248 */
[----:B-1----:R-:W-:Y:S01]  /*2750*/  SHF.L.U32 R13, R18, 0x3, RZ ;  /* 0x00000003120d7819 */ /* 0x002fe200000006ff */
[----:B------:R-:W-:Y:S01]  /*2760*/  USEL UR19, URZ, 0x1fffe, UP6 ;  /* 0x0001fffe3f137887 */ /* 0x000fe2000b000000 */
[----:B------:R1:W-:Y:S01]  /*2770*/  LDGSTS.E [R28+0x4008], desc[UR30][R174.64], !P3 ;  /* 0x04008000ae1c7fae */ /* 0x0003e2000d92185e */
[----:B------:R-:W-:Y:S01]  /*2780*/  ISETP.GE.U32.AND P3, PT, R12, 0x7fffffd3, PT ;  /* 0x7fffffd30c00780c */ /* 0x000fe20003f66070 */
[----:B------:R-:W-:Y:S01]  /*2790*/  IMAD R12, R18, 0x9, RZ ;  /* 0x00000009120c7824 */ /* 0x000fe200078e02ff */
[----:B------:R-:W-:Y:S01]  /*27a0*/  UISETP.GE.U32.AND UP6, UPT, UR27, 0x7fffff88, UPT ;  /* 0x7fffff881b00788c */ /* 0x000fe2000bfc6070 */
[----:B------:R1:W-:Y:S01]  /*27b0*/  LDGSTS.E [R28+0xc], desc[UR30][R162.64], !P4 ;  /* 0x0000c000a21c7fae */ /* 0x0003e2000e12185e */
[----:B------:R-:W-:Y:S01]  /*27c0*/  IMAD.WIDE R154, R13, 0x4, R72 ;  /* 0x000000040d9a7825 */ /* 0x000fe200078e0248 */
[----:B------:R-:W-:-:S02]  /*27d0*/  USEL UR27, URZ, 0x4, UP5 ;  /* 0x000000043f1b7887 */ /* 0x000fc4000a800000 */
[----:B------:R1:W-:Y:S01]  /*27e0*/  LDGSTS.E [R28+0x400c], desc[UR30][R166.64], !P4 ;  /* 0x0400c000a61c7fae */ /* 0x0003e2000e12185e */
[----:B------:R-:W-:Y:S01]  /*27f0*/  IMAD.WIDE R158, R13, 0x4, R218 ;  /* 0x000000040d9e7825 */ /* 0x000fe200078e02da */
[----:B------:R-:W-:Y:S01]  /*2800*/  ISETP.GE.U32.AND P4, PT, R9, 0x7fffffd2, PT ;  /* 0x7fffffd20900780c */ /* 0x000fe20003f86070 */
[----:B------:R-:W-:Y:S01]  /*2810*/  UISETP.GE.U32.AND UP5, UPT, UR12, 0x7fffff82, UPT ;  /* 0x7fffff820c00788c */ /* 0x000fe2000bfa6070 */
[----:B------:R5:W-:Y:S01]  /*2820*/  STL [R1+0x10], R15 ;  /* 0x0000100f01007387 */ /* 0x000be20000100800 */
[----:B------:R-:W-:Y:S01]  /*2830*/  VIADD R9, R8, 0xfffffff0 ;  /* 0xfffffff008097836 */ /* 0x000fe20000000000 */
[----:B------:R-:W-:Y:S01]  /*2840*/  USEL UR12, URZ, 0x7fff8, UP4 ;  /* 0x0007fff83f0c7887 */ /* 0x000fe2000a000000 */
[C---:B------:R-:W-:Y:S01]  /*2850*/  IMAD.WIDE R148, R12.reuse, 0x4, R72 ;  /* 0x000000040c947825 */ /* 0x040fe200078e0248 */
[----:B------:R4:W-:Y:S01]  /*2860*/  STL [R1+0xc], R13 ;  /* 0x00000c0d01007387 */ /* 0x0009e20000100800 */
[----:B------:R-:W-:Y:S01]  /*2870*/  ULDC UR4, c[0x0][0x230] ;  /* 0x00008c0000047ab9 */ /* 0x000fe20000000800 */
[----:B------:R-:W-:Y:S01]  /*2880*/  UISETP.GE.U32.AND UP4, UPT, UR24, 0x7fffff83, UPT ;  /* 0x7fffff831800788c */ /* 0x000fe2000bf86070 */
[--C-:B------:R-:W-:Y:S01]  /*2890*/  IMAD.WIDE R150, R12, 0x4, R218.reuse ;  /* 0x000000040c967825 */ /* 0x100fe200078e02da */
[----:B------:R1:W-:Y:S01]  /*28a0*/  LDGSTS.E [R27], desc[UR30][R154.64], !P5 ;  /* 0x000000009a1b7fae */ /* 0x0003e2000e92185e */
[----:B------:R-:W-:Y:S01]  /*28b0*/  USEL UR24, URZ, 0x1, UP3 ;  /* 0x000000013f187887 */ /* 0x000fe20009800000 */
[----:B-----5:R-:W-:Y:S01]  /*28c0*/  LOP3.LUT R15, R2, 0x60, RZ, 0x3c, !PT ;  /* 0x00000060020f7812 */ /* 0x020fe200078e3cff */
[----:B------:R-:W-:Y:S01]  /*28d0*/  IMAD.WIDE R142, R14, 0x4, R218 ;  /* 0x000000040e8e7825 */ /* 0x000fe200078e02da */
[----:B------:R5:W-:Y:S01]  /*28e0*/  LDGSTS.E [R27+0x4000], desc[UR30][R158.64], !P5 ;  /* 0x040000009e1b7fae */ /* 0x000be2000e92185e */
[----:B------:R-:W-:Y:S01]  /*28f0*/  ISETP.GE.U32.AND P5, PT, R9, 0x7fffffd1, PT ;  /* 0x7fffffd10900780c */ /* 0x000fe20003fa6070 */
[----:B------:R-:W-:Y:S01]  /*2900*/  UIADD3 UR4, UR4, -0x43, URZ ;  /* 0xffffffbd04047890 */ /* 0x000fe2000fffe03f */
[----:B----4-:R-:W-:Y:S01]  /*2910*/  IMAD R13, R18, 0xa, RZ ;  /* 0x0000000a120d7824 */ /* 0x010fe200078e02ff */
[----:B------:R-:W-:Y:S01]  /*2920*/  STL [R1+0x8], R12 ;  /* 0x0000080c01007387 */ /* 0x000fe20000100800 */
[----:B------:R-:W-:Y:S01]  /*2930*/  VIADD R9, R8, 0xffffffef ;  /* 0xffffffef08097836 */ /* 0x000fe20000000000 */
[----:B------:R-:W-:Y:S01]  /*2940*/  UISETP.GE.U32.AND UP3, UPT, UR11, 0x7fffff84, UPT ;  /* 0x7fffff840b00788c */ /* 0x000fe2000bf66070 */
[----:B------:R-:W-:Y:S01]  /*2950*/  IMAD.WIDE R144, R13, 0x4, R72 ;  /* 0x000000040d907825 */ /* 0x000fe200078e0248 */
[----:B------:R4:W-:Y:S01]  /*2960*/  LDGSTS.E [R27+0x4], desc[UR30][R148.64], !P6 ;  /* 0x00004000941b7fae */ /* 0x0009e2000f12185e */
[----:B------:R-:W-:-:S02]  /*2970*/  USEL UR11, URZ, 0x1fffe, UP2 ;  /* 0x0001fffe3f0b7887 */ /* 0x000fc40009000000 */
[----:B------:R-:W-:Y:S01]  /*2980*/  IMAD.WIDE R146, R13, 0x4, R218 ;  /* 0x000000040d927825 */ /* 0x000fe200078e02da */
[----:B------:R2:W-:Y:S01]  /*2990*/  STL [R1+0x4], R13 ;  /* 0x0000040d01007387 */ /* 0x0005e20000100800 */
[----:B------:R-:W-:Y:S02]  /*29a0*/  UISETP.GE.U32.AND UP2, UPT, UR25, 0x7fffff9d, UPT ;  /* 0x7fffff9d1900788c */ /* 0x000fe4000bf46070 */
[----:B------:R-:W-:Y:S01]  /*29b0*/  IMAD R177, R18, 0xe, RZ ;  /* 0x0000000e12b17824 */ /* 0x000fe200078e02ff */
[----:B------:R4:W-:Y:S01]  /*29c0*/  LDGSTS.E [R27+0x4004], desc[UR30][R150.64], !P6 ;  /* 0x04004000961b7fae */ /* 0x0009e2000f12185e */
[----:B------:R-:W-:Y:S01]  /*29d0*/  ISETP.GE.U32.AND P6, PT, R9, 0x7fffffd0, PT ;  /* 0x7fffffd00900780c */ /* 0x000fe20003fc6070 */
[----:B------:R-:W-:Y:S01]  /*29e0*/  VIADD R9, R8, 0xffffffed ;  /* 0xffffffed08097836 */ /* 0x000fe20000000000 */
[----:B------:R-:W-:Y:S01]  /*29f0*/  USEL UR25, URZ, 0x4, UP1 ;  /* 0x000000043f197887 */ /* 0x000fe20008800000 */
[----:B------:R4:W-:Y:S01]  /*2a00*/  LDGSTS.E [R27+0x8], desc[UR30][R144.64], !P0 ;  /* 0x00008000901b7fae */ /* 0x0009e2000c12185e */
[C---:B------:R-:W-:Y:S01]  /*2a10*/  IMAD.WIDE R132, R181.reuse, 0x4, R72 ;  /* 0x00000004b5847825 */ /* 0x040fe200078e0248 */
[----:B--2---:R-:W-:Y:S01]  /*2a20*/  LOP3.LUT R13, R2, 0x30, RZ, 0x3c, !PT ;  /* 0x00000030020d7812 */ /* 0x004fe200078e3cff */
[----:B------:R-:W-:Y:S01]  /*2a30*/  ULDC UR9, c[0x0][0x230] ;  /* 0x00008c0000097ab9 */ /* 0x000fe20000000800 */
[----:B------:R2:W-:Y:S01]  /*2a40*/  LDGSTS.E [R27+0x4008], desc[UR30][R146.64], !P0 ;  /* 0x04008000921b7fae */ /* 0x0005e2000c12185e */
[----:B------:R-:W-:Y:S01]  /*2a50*/  IMAD.WIDE R134, R181, 0x4, R218 ;  /* 0x00000004b5867825 */ /* 0x000fe200078e02da */
[----:B------:R-:W-:-:S02]  /*2a60*/  UISETP.GE.U32.AND UP1, UPT, UR4, 0x7fffff9e, UPT ;  /* 0x7fffff9e0400788c */ /* 0x000fc4000bf26070 */
[----:B------:R2:W-:Y:S01]  /*2a70*/  LDGSTS.E [R27+0xc], desc[UR30][R140.64], !P1 ;  /* 0x0000c0008c1b7fae */ /* 0x0005e2000c92185e */
[----:B------:R-:W-:Y:S01]  /*2a80*/  VIADD R26, R13, UR6 ;  /* 0x000000060d1a7c36 */ /* 0x000fe20008000000 */
[----:B------:R-:W-:Y:S01]  /*2a90*/  LOP3.LUT R13, R2, 0x40, RZ, 0x3c, !PT ;  /* 0x00000040020d7812 */ /* 0x000fe200078e3cff */
[----:B------:R-:W-:Y:S01]  /*2aa0*/  IMAD R173, R18, 0xf, RZ ;  /* 0x0000000f12ad7824 */ /* 0x000fe200078e02ff */
[----:B------:R2:W-:Y:S01]  /*2ab0*/  LDGSTS.E [R27+0x400c], desc[UR30][R142.64], !P1 ;  /* 0x0400c0008e1b7fae */ /* 0x0005e2000c92185e */
[----:B------:R-:W-:Y:S01]  /*2ac0*/  ISETP.GE.U32.AND P1, PT, R9, 0x7fffffce, PT ;  /* 0x7fffffce0900780c */ /* 0x000fe20003f26070 */
[----:B------:R-:W-:Y:S01]  /*2ad0*/  VIADD R9, R8, 0xffffffec ;  /* 0xffffffec08097836 */ /* 0x000fe20000000000 */
[----:B------:R-:W-:Y:S01]  /*2ae0*/  USEL UR4, URZ, 0x7fff8, UP6 ;  /* 0x0007fff83f047887 */ /* 0x000fe2000b000000 */
[----:B------:R2:W-:Y:S01]  /*2af0*/  LDGSTS.E [R26], desc[UR30][R136.64], !P2 ;  /* 0x00000000881a7fae */ /* 0x0005e2000d12185e */
[----:B------:R-:W-:Y:S01]  /*2b00*/  IMAD.WIDE R128, R177, 0x4, R72 ;  /* 0x00000004b1807825 */ /* 0x000fe200078e0248 */
[----:B------:R-:W-:-:S02]  /*2b10*/  UIADD3 UR9, UR9, -0x48, URZ ;  /* 0xffffffb809097890 */ /* 0x000fc4000fffe03f */
[----:B------:R2:W-:Y:S01]  /*2b20*/  LDGSTS.E [R26+0x4000], desc[UR30][R138.64], !P2 ;  /* 0x040000008a1a7fae */ /* 0x0005e2000d12185e */
[----:B------:R-:W-:Y:S01]  /*2b30*/  ISETP.GE.U32.AND P2, PT, R9, 0x7fffffcd, PT ;  /* 0x7fffffcd0900780c */ /* 0x000fe20003f46070 */
[C---:B------:R-:W-:Y:S01]  /*2b40*/  VIADD R9, R8.reuse, 0xffffffeb ;  /* 0xffffffeb08097836 */ /* 0x040fe20000000000 */
[----:B------:R-:W-:Y:S01]  /*2b50*/  UISETP.GE.U32.AND UP6, UPT, UR22, 0x7fffff9f, UPT ;  /* 0x7fffff9f1600788c */ /* 0x000fe2000bfc6070 */
[----:B------:R-:W-:Y:S01]  /*2b60*/  VIADD R12, R8, 0xffffffee ;  /* 0xffffffee080c7836 */ /* 0x000fe20000000000 */
[----:B------:R2:W-:Y:S01]  /*2b70*/  LDGSTS.E [R26+0x4], desc[UR30][R132.64], !P3 ;  /* 0x00004000841a7fae */ /* 0x0005e2000d92185e */
[----:B------:R-:W-:Y:S01]  /*2b80*/  IMAD.WIDE R130, R177, 0x4, R218 ;  /* 0x00000004b1827825 */ /* 0x000fe200078e02da */
[----:B------:R-:W-:Y:S02]  /*2b90*/  USEL UR22, URZ, 0x1fffe, UP5 ;  /* 0x0001fffe3f167887 */ /* 0x000fe4000a800000 */
[----:B------:R2:W-:Y:S01]  /*2ba0*/  LDGSTS.E [R26+0x4004], desc[UR30][R134.64], !P3 ;  /* 0x04004000861a7fae */ /* 0x0005e2000d92185e */
[----:B------:R-:W-:Y:S01]  /*2bb0*/  IMAD.WIDE R124, R173, 0x4, R72 ;  /* 0x00000004ad7c7825 */ /* 0x000fe200078e0248 */
[----:B------:R-:W-:Y:S01]  /*2bc0*/  ISETP.GE.U32.AND P3, PT, R9, 0x7fffffcc, PT ;  /* 0x7fffffcc0900780c */ /* 0x000fe20003f66070 */
[----:B------:R-:W-:Y:S01]  /*2bd0*/  UISETP.GE.U32.AND UP5, UPT, UR16, 0x7fffffa0, UPT ;  /* 0x7fffffa01000788c */ /* 0x000fe2000bfa6070 */
[----:B------:R2:W-:Y:S01]  /*2be0*/  LDGSTS.E [R26+0x8], desc[UR30][R128.64], !P4 ;  /* 0x00008000801a7fae */ /* 0x0005e2000e12185e */
[----:B------:R-:W-:Y:S01]  /*2bf0*/  IMAD.WIDE R126, R173, 0x4, R218 ;  /* 0x00000004ad7e7825 */ /* 0x000fe200078e02da */
[----:B------:R-:W-:Y:S01]  /*2c00*/  ISETP.GE.U32.AND P0, PT, R12, 0x7fffffcf, PT ;  /* 0x7fffffcf0c00780c */ /* 0x000fe20003f06070 */
[----:B------:R-:W-:Y:S01]  /*2c10*/  USEL UR16, URZ, 0x4, UP4 ;  /* 0x000000043f107887 */ /* 0x000fe2000a000000 */
[----:B------:R2:W-:Y:S01]  /*2c20*/  LDGSTS.E [R26+0x4008], desc[UR30][R130.64], !P4 ;  /* 0x04008000821a7fae */ /* 0x0005e2000e12185e */
[----:B------:R-:W-:Y:S01]  /*2c30*/  IMAD.SHL.U32 R169, R18, 0x10, RZ ;  /* 0x0000001012a97824 */ /* 0x000fe200078e00ff */
[----:B------:R-:W-:Y:S01]  /*2c40*/  UISETP.GE.U32.AND UP4, UPT, UR9, 0x7fffff99, UPT ;  /* 0x7fffff990900788c */ /* 0x000fe2000bf86070 */
[----:B------:R-:W-:Y:S01]  /*2c50*/  VIADD R9, R8, 0xffffffe9 ;  /* 0xffffffe908097836 */ /* 0x000fe20000000000 */
[----:B------:R2:W-:Y:S01]  /*2c60*/  LDGSTS.E [R26+0xc], desc[UR30][R124.64], !P5 ;  /* 0x0000c0007c1a7fae */ /* 0x0005e2000e92185e */
[----:B------:R-:W-:Y:S01]  /*2c70*/  VIADD R25, R13, UR6 ;  /* 0x000000060d197c36 */ /* 0x000fe20008000000 */
[----:B------:R-:W-:Y:S01]  /*2c80*/  LOP3.LUT R13, R2, 0x50, RZ, 0x3c, !PT ;  /* 0x00000050020d7812 */ /* 0x000fe200078e3cff */
[----:B------:R-:W-:Y:S01]  /*2c90*/  IMAD.WIDE R120, R169, 0x4, R72 ;  /* 0x00000004a9787825 */ /* 0x000fe200078e0248 */
[----:B------:R2:W-:Y:S01]  /*2ca0*/  LDGSTS.E [R26+0x400c], desc[UR30][R126.64], !P5 ;  /* 0x0400c0007e1a7fae */ /* 0x0005e2000e92185e */
[----:B------:R-:W-:Y:S01]  /*2cb0*/  ISETP.GE.U32.AND P5, PT, R9, 0x7fffffca, PT ;  /* 0x7fffffca0900780c */ /* 0x000fe20003fa6070 */
[----:B------:R-:W-:Y:S01]  /*2cc0*/  USEL UR9, URZ, 0x7fff8, UP3 ;  /* 0x0007fff83f097887 */ /* 0x000fe20009800000 */
[----:B------:R-:W-:Y:S01]  /*2cd0*/  IMAD.WIDE R122, R169, 0x4, R218 ;  /* 0x00000004a97a7825 */ /* 0x000fe200078e02da */
[----:B------:R2:W-:Y:S01]  /*2ce0*/  LDGSTS.E [R25], desc[UR30][R120.64], !P6 ;  /* 0x0000000078197fae */ /* 0x0005e2000f12185e */
[----:B------:R-:W-:-:S02]  /*2cf0*/  UISETP.GE.U32.AND UP3, UPT, UR15, 0x7fffff9a, UPT ;  /* 0x7fffff9a0f00788c */ /* 0x000fc4000bf66070 */
[----:B------:R-:W-:Y:S01]  /*2d00*/  VIADD R9, R8, 0xffffffe8 ;  /* 0xffffffe808097836 */ /* 0x000fe20000000000 */
[----:B------:R2:W-:Y:S01]  /*2d10*/  LDGSTS.E [R25+0x4000], desc[UR30][R122.64], !P6 ;  /* 0x040000007a197fae */ /* 0x0005e2000f12185e */
[C---:B------:R-:W-:Y:S01]  /*2d20*/  IMAD R165, R18.reuse, 0x11, RZ ;  /* 0x0000001112a57824 */ /* 0x040fe200078e02ff */
[----:B------:R-:W-:Y:S01]  /*2d30*/  USEL UR15, URZ, 0x1, UP2 ;  /* 0x000000013f0f7887 */ /* 0x000fe20009000000 */
[----:B------:R-:W-:Y:S01]  /*2d40*/  IMAD R161, R18, 0x12, RZ ;  /* 0x0000001212a17824 */ /* 0x000fe200078e02ff */
[----:B------:R-:W-:Y:S01]  /*2d50*/  ISETP.GE.U32.AND P6, PT, R9, 0x7fffffc9, PT ;  /* 0x7fffffc90900780c */ /* 0x000fe20003fc6070 */
[C---:B------:R-:W-:Y:S01]  /*2d60*/  IMAD.WIDE R116, R165.reuse, 0x4, R72 ;  /* 0x00000004a5747825 */ /* 0x040fe200078e0248 */
[----:B------:R3:W-:Y:S01]  /*2d70*/  STL [R1], R14 ;  /* 0x0000000e01007387 */ /* 0x0007e20000100800 */
[----:B------:R-:W-:Y:S02]  /*2d80*/  UISETP.GE.U32.AND UP2, UPT, UR39, 0x7fffff9b, UPT ;  /* 0x7fffff9b2700788c */ /* 0x000fe4000bf46070 */
[----:B------:R-:W-:Y:S01]  /*2d90*/  IMAD.WIDE R118, R165, 0x4, R218 ;  /* 0x00000004a5767825 */ /* 0x000fe200078e02da */
[----:B------:R2:W-:Y:S01]  /*2da0*/  LDGSTS.E [R25+0x4], desc[UR30][R116.64], !P0 ;  /* 0x0000400074197fae */ /* 0x0005e2000c12185e */
[----:B------:R-:W-:-:S02]  /*2db0*/  USEL UR39, URZ, 0x1fffe, UP1 ;  /* 0x0001fffe3f277887 */ /* 0x000fc40008800000 */
[C---:B------:R-:W-:Y:S01]  /*2dc0*/  VIADD R12, R8.reuse, 0xffffffea ;  /* 0xffffffea080c7836 */ /* 0x040fe20000000000 */
[----:B------:R2:W-:Y:S01]  /*2dd0*/  LDGSTS.E [R25+0x4004], desc[UR30][R118.64], !P0 ;  /* 0x0400400076197fae */ /* 0x0005e2000c12185e */
[----:B------:R-:W-:Y:S01]  /*2de0*/  VIADD R9, R8, 0xffffffe7 ;  /* 0xffffffe708097836 */ /* 0x000fe20000000000 */
[----:B---3--:R-:W3:Y:S01]  /*2df0*/  LDC R14, c[0x0][0x230] ;  /* 0x00008c00ff0e7b82 */ /* 0x008ee20000000800 */
[----:B------:R-:W-:Y:S01]  /*2e00*/  IMAD R157, R18, 0x13, RZ ;  /* 0x00000013129d7824 */ /* 0x000fe200078e02ff */
[----:B------:R-:W-:Y:S01]  /*2e10*/  ISETP.GE.U32.AND P4, PT, R12, 0x7fffffcb, PT ;  /* 0x7fffffcb0c00780c */ /* 0x000fe20003f86070 */
[----:B------:R-:W-:Y:S01]  /*2e20*/  IMAD.WIDE R112, R161, 0x4, R72 ;  /* 0x00000004a1707825 */ /* 0x000fe200078e0248 */
[----:B------:R-:W-:Y:S01]  /*2e30*/  ISETP.GE.U32.AND P0, PT, R9, 0x7fffffc8, PT ;  /* 0x7fffffc80900780c */ /* 0x000fe20003f06070 */
[----:B------:R-:W-:Y:S02]  /*2e40*/  UISETP.GE.U32.AND UP1, UPT, UR23, 0x7fffff9c, UPT ;  /* 0x7fffff9c1700788c */ /* 0x000fe4000bf26070 */
[----:B------:R-:W-:Y:S01]  /*2e50*/  IMAD.WIDE R114, R161, 0x4, R218 ;  /* 0x00000004a1727825 */ /* 0x000fe200078e02da */
[----:B------:R2:W-:Y:S01]  /*2e60*/  LDGSTS.E [R25+0x8], desc[UR30][R112.64], !P1 ;  /* 0x0000800070197fae */ /* 0x0005e2000c92185e */
[----:B------:R-:W-:-:S02]  /*2e70*/  USEL UR23, URZ, 0x4, UP6 ;  /* 0x000000043f177887 */ /* 0x000fc4000b000000 */
[C---:B------:R-:W-:Y:S01]  /*2e80*/  IMAD.WIDE R102, R157.reuse, 0x4, R72 ;  /* 0x000000049d667825 */ /* 0x040fe200078e0248 */
[----:B------:R2:W-:Y:S01]  /*2e90*/  LDGSTS.E [R25+0x4008], desc[UR30][R114.64], !P1 ;  /* 0x0400800072197fae */ /* 0x0005e2000c92185e */
[----:B------:R-:W-:Y:S02]  /*2ea0*/  UISETP.GE.U32.AND UP6, UPT, UR41, 0x7fffff95, UPT ;  /* 0x7fffff952900788c */ /* 0x000fe4000bfc6070 */
[----:B------:R-:W-:Y:S01]  /*2eb0*/  IMAD.WIDE R110, R157, 0x4, R218 ;  /* 0x000000049d6e7825 */ /* 0x000fe200078e02da */
[----:B------:R2:W-:Y:S01]  /*2ec0*/  LDGSTS.E [R25+0xc], desc[UR30][R102.64], !P2 ;  /* 0x0000c00066197fae */ /* 0x0005e2000d12185e */
[----:B------:R-:W-:Y:S01]  /*2ed0*/  ULDC UR5, c[0x0][0x230] ;  /* 0x00008c0000057ab9 */ /* 0x000fe20000000800 */
[----:B------:R-:W-:Y:S01]  /*2ee0*/  USEL UR41, URZ, 0x7fff8, UP5 ;  /* 0x0007fff83f297887 */ /* 0x000fe2000a800000 */
[----:B------:R-:W-:Y:S01]  /*2ef0*/  VIADD R9, R8, 0xffffffe5 ;  /* 0xffffffe508097836 */ /* 0x000fe20000000000 */
[----:B------:R2:W-:Y:S01]  /*2f00*/  LDGSTS.E [R25+0x400c], desc[UR30][R110.64], !P2 ;  /* 0x0400c0006e197fae */ /* 0x0005e2000d12185e */
[----:B------:R-:W-:Y:S01]  /*2f10*/  IMAD R227, R18, 0x14, RZ ;  /* 0x0000001412e37824 */ /* 0x000fe200078e02ff */
[----:B------:R-:W-:Y:S01]  /*2f20*/  UISETP.GE.U32.AND UP5, UPT, UR21, 0x7fffff96, UPT ;  /* 0x7fffff961500788c */ /* 0x000fe2000bfa6070 */
[----:B------:R-:W-:Y:S01]  /*2f30*/  VIADD R12, R8, 0xffffffe6 ;  /* 0xffffffe6080c7836 */ /* 0x000fe20000000000 */
[----:B------:R-:W-:Y:S01]  /*2f40*/  ISETP.GE.U32.AND P2, PT, R9, 0x7fffffc6, PT ;  /* 0x7fffffc60900780c */ /* 0x000fe20003f46070 */
[----:B------:R-:W-:Y:S01]  /*2f50*/  IMAD R231, R18, 0x15, RZ ;  /* 0x0000001512e77824 */ /* 0x000fe200078e02ff */
[----:B------:R-:W-:Y:S01]  /*2f60*/  UIADD3 UR5, UR5, -0x40, URZ ;  /* 0xffffffc005057890 */ /* 0x000fe2000fffe03f */
[----:B------:R-:W-:Y:S01]  /*2f70*/  VIADD R24, R13, UR6 ;  /* 0x000000060d187c36 */ /* 0x000fe20008000000 */
[----:B------:R-:W-:Y:S01]  /*2f80*/  ISETP.GE.U32.AND P1, PT, R12, 0x7fffffc7, PT ;  /* 0x7fffffc70c00780c */ /* 0x000fe20003f26070 */
[----:B------:R-:W-:Y:S01]  /*2f90*/  IMAD.WIDE R106, R227, 0x4, R72 ;  /* 0x00000004e36a7825 */ /* 0x000fe200078e0248 */
[----:B------:R-:W-:-:S02]  /*2fa0*/  USEL UR21, URZ, 0x1, UP4 ;  /* 0x000000013f157887 */ /* 0x000fc4000a000000 */
[----:B------:R-:W-:Y:S01]  /*2fb0*/  UISETP.GE.U32.AND UP4, UPT, UR43, 0x7fffff97, UPT ;  /* 0x7fffff972b00788c */ /* 0x000fe2000bf86070 */
[----:B------:R-:W-:Y:S01]  /*2fc0*/  IMAD.WIDE R108, R227, 0x4, R218 ;  /* 0x00000004e36c7825 */ /* 0x000fe200078e02da */
[----:B------:R2:W-:Y:S01]  /*2fd0*/  LDGSTS.E [R24], desc[UR30][R106.64], !P3 ;  /* 0x000000006a187fae */ /* 0x0005e2000d92185e */
[----:B------:R-:W-:Y:S02]  /*2fe0*/  USEL UR43, URZ, 0x1fffe, UP3 ;  /* 0x0001fffe3f2b7887 */ /* 0x000fe40009800000 */
[----:B------:R-:W-:Y:S01]  /*2ff0*/  IMAD R235, R18, 0x16, RZ ;  /* 0x0000001612eb7824 */ /* 0x000fe200078e02ff */
[----:B------:R2:W-:Y:S01]  /*3000*/  LDGSTS.E [R24+0x4000], desc[UR30][R108.64], !P3 ;  /* 0x040000006c187fae */ /* 0x0005e2000d92185e */
[----:B------:R-:W-:Y:S01]  /*3010*/  VIADD R9, R8, 0xffffffe4 ;  /* 0xffffffe408097836 */ /* 0x000fe20000000000 */
[----:B------:R-:W-:Y:S01]  /*3020*/  UISETP.GE.U32.AND UP3, UPT, UR42, 0x7fffff98, UPT ;  /* 0x7fffff982a00788c */ /* 0x000fe2000bf66070 */
[----:B------:R-:W-:Y:S01]  /*3030*/  IMAD.WIDE R100, R231, 0x4, R72 ;  /* 0x00000004e7647825 */ /* 0x000fe200078e0248 */
[----:B------:R-:W-:-:S02]  /*3040*/  UISETP.GE.U32.AND UP0, UPT, UR5, 0x7fffffa1, UPT ;  /* 0x7fffffa10500788c */ /* 0x000fc4000bf06070 */
[----:B------:R-:W-:Y:S01]  /*3050*/  ISETP.GE.U32.AND P3, PT, R9, 0x7fffffc5, PT ;  /* 0x7fffffc50900780c */ /* 0x000fe20003f66070 */
[----:B------:R-:W-:Y:S01]  /*3060*/  IMAD.WIDE R104, R231, 0x4, R218 ;  /* 0x00000004e7687825 */ /* 0x000fe200078e02da */
[----:B------:R2:W-:Y:S01]  /*3070*/  LDGSTS.E [R24+0x4], desc[UR30][R100.64], !P4 ;  /* 0x0000400064187fae */ /* 0x0005e2000e12185e */
[----:B------:R-:W-:Y:S02]  /*3080*/  USEL UR42, URZ, 0x4, UP2 ;  /* 0x000000043f2a7887 */ /* 0x000fe40009000000 */
[----:B------:R-:W-:Y:S01]  /*3090*/  IMAD R240, R18, 0x17, RZ ;  /* 0x0000001712f07824 */ /* 0x000fe200078e02ff */
[----:B------:R2:W-:Y:S01]  /*30a0*/  LDGSTS.E [R24+0x4004], desc[UR30][R104.64], !P4 ;  /* 0x0400400068187fae */ /* 0x0005e2000e12185e */
[C---:B------:R-:W-:Y:S01]  /*30b0*/  IMAD.WIDE R98, R235.reuse, 0x4, R72 ;  /* 0x00000004eb627825 */ /* 0x040fe200078e0248 */
[----:B------:R-:W-:Y:S02]  /*30c0*/  UISETP.GE.U32.AND UP2, UPT, UR45, 0x7fffff91, UPT ;  /* 0x7fffff912d00788c */ /* 0x000fe4000bf46070 */
[----:B------:R-:W-:Y:S01]  /*30d0*/  USEL UR45, URZ, 0x7fff8, UP1 ;  /* 0x0007fff83f2d7887 */ /* 0x000fe20008800000 */
[----:B------:R-:W-:Y:S01]  /*30e0*/  IMAD.WIDE R96, R235, 0x4, R218 ;  /* 0x00000004eb607825 */ /* 0x000fe200078e02da */
[----:B------:R2:W-:Y:S01]  /*30f0*/  LDGSTS.E [R24+0x8], desc[UR30][R98.64], !P5 ;  /* 0x0000800062187fae */ /* 0x0005e2000e92185e */
[----:B------:R-:W-:-:S02]  /*3100*/  UISETP.GE.U32.AND UP1, UPT, UR44, 0x7fffff92, UPT ;  /* 0x7fffff922c00788c */ /* 0x000fc4000bf26070 */
[----:B------:R-:W-:Y:S01]  /*3110*/  IMAD R244, R18, 0x18, RZ ;  /* 0x0000001812f47824 */ /* 0x000fe200078e02ff */
[----:B------:R2:W-:Y:S01]  /*3120*/  LDGSTS.E [R24+0x4008], desc[UR30][R96.64], !P5 ;  /* 0x0400800060187fae */ /* 0x0005e2000e92185e */
[C---:B------:R-:W-:Y:S01]  /*3130*/  VIADD R12, R8.reuse, 0xffffffe2 ;  /* 0xffffffe2080c7836 */ /* 0x040fe20000000000 */
[----:B------:R-:W-:Y:S01]  /*3140*/  USEL UR55, URZ, 0x1, UP0 ;  /* 0x000000013f377887 */ /* 0x000fe20008000000 */
[----:B------:R-:W-:Y:S01]  /*3150*/  VIADD R9, R8, 0xffffffe3 ;  /* 0xffffffe308097836 */ /* 0x000fe20000000000 */
[----:B------:R-:W-:Y:S01]  /*3160*/  USEL UR54, URZ, 0x1, UP2 ;  /* 0x000000013f367887 */ /* 0x000fe20009000000 */
[----:B------:R-:W-:Y:S01]  /*3170*/  IMAD R248, R18, 0x19, RZ ;  /* 0x0000001912f87824 */ /* 0x000fe200078e02ff */
[----:B------:R-:W-:Y:S01]  /*3180*/  ISETP.GE.U32.AND P5, PT, R12, 0x7fffffc3, PT ;  /* 0x7fffffc30c00780c */ /* 0x000fe20003fa6070 */
[----:B------:R-:W-:Y:S01]  /*3190*/  IMAD.WIDE R84, R240, 0x4, R72 ;  /* 0x00000004f0547825 */ /* 0x000fe200078e0248 */
[----:B------:R-:W-:Y:S01]  /*31a0*/  ISETP.GE.U32.AND P4, PT, R9, 0x7fffffc4, PT ;  /* 0x7fffffc40900780c */ /* 0x000fe20003f86070 */
[----:B------:R-:W-:-:S02]  /*31b0*/  USEL UR53, URZ, 0x1fffe, UP1 ;  /* 0x0001fffe3f357887 */ /* 0x000fc40008800000 */
[----:B------:R-:W-:Y:S01]  /*31c0*/  IMAD.WIDE R94, R240, 0x4, R218 ;  /* 0x00000004f05e7825 */ /* 0x000fe200078e02da */
[----:B------:R2:W-:Y:S01]  /*31d0*/  LDGSTS.E [R24+0xc], desc[UR30][R84.64], !P6 ;  /* 0x0000c00054187fae */ /* 0x0005e2000f12185e */
[----:B------:R-:W-:Y:S02]  /*31e0*/  UIADD3 UR32, UR55, UR32, URZ ;  /* 0x0000002037207290 */ /* 0x000fe4000fffe03f */
[----:B------:R-:W-:Y:S01]  /*31f0*/  VIADD R23, R15, UR6 ;  /* 0x000000060f177c36 */ /* 0x000fe20008000000 */
[----:B------:R2:W-:Y:S01]  /*3200*/  LDGSTS.E [R24+0x400c], desc[UR30][R94.64], !P6 ;  /* 0x0400c0005e187fae */ /* 0x0005e2000f12185e */
[----:B------:R-:W-:Y:S01]  /*3210*/  IMAD.WIDE R92, R244, 0x4, R72 ;  /* 0x00000004f45c7825 */ /* 0x000fe200078e0248 */
[----:B------:R-:W1:Y:S01]  /*3220*/  LDC R15, c[0x0][0x230] ;  /* 0x00008c00ff0f7b82 */ /* 0x000e620000000800 */
[----:B------:R-:W-:Y:S02]  /*3230*/  USEL UR51, URZ, 0x1, UP6 ;  /* 0x000000013f337887 */ /* 0x000fe4000b000000 */
[----:B------:R-:W-:Y:S01]  /*3240*/  VIADD R13, R8, 0xffffffe0 ;  /* 0xffffffe0080d7836 */ /* 0x000fe20000000000 */
[----:B------:R2:W-:Y:S01]  /*3250*/  LDGSTS.E [R23], desc[UR30][R92.64], !P0 ;  /* 0x000000005c177fae */ /* 0x0005e2000c12185e */
[----:B------:R-:W-:Y:S01]  /*3260*/  IMAD.WIDE R90, R244, 0x4, R218 ;  /* 0x00000004f45a7825 */ /* 0x000fe200078e02da */
[----:B------:R-:W-:-:S02]  /*3270*/  USEL UR52, URZ, 0x1fffe, UP5 ;  /* 0x0001fffe3f347887 */ /* 0x000fc4000a800000 */
[----:B------:R-:W-:Y:S01]  /*3280*/  ISETP.GE.AND P6, PT, R201, R13, PT ;  /* 0x0000000dc900720c */ /* 0x000fe20003fc6270 */
[----:B------:R-:W-:Y:S01]  /*3290*/  IMAD.WIDE R74, R248, 0x4, R72 ;  /* 0x00000004f84a7825 */ /* 0x000fe200078e0248 */
[----:B------:R2:W-:Y:S01]  /*32a0*/  LDGSTS.E [R23+0x4000], desc[UR30][R90.64], !P0 ;  /* 0x040000005a177fae */ /* 0x0005e2000c12185e */
[----:B------:R-:W-:Y:S02]  /*32b0*/  UISETP.GE.U32.AND UP6, UPT, UR47, 0x7fffff93, UPT ;  /* 0x7fffff932f00788c */ /* 0x000fe4000bfc6070 */
[----:B------:R-:W-:Y:S01]  /*32c0*/  VIADD R12, R8, 0x1f ;  /* 0x0000001f080c7836 */ /* 0x000fe20000000000 */
[----:B------:R2:W-:Y:S01]  /*32d0*/  LDGSTS.E [R23+0x4], desc[UR30][R74.64], !P1 ;  /* 0x000040004a177fae */ /* 0x0005e2000c92185e */
[----:B------:R-:W-:Y:S01]  /*32e0*/  IMAD.WIDE R88, R248, 0x4, R218 ;  /* 0x00000004f8587825 */ /* 0x000fe200078e02da */
[----:B------:R-:W-:Y:S02]  /*32f0*/  UISETP.GE.U32.AND UP5, UPT, UR46, 0x7fffff94, UPT ;  /* 0x7fffff942e00788c */ /* 0x000fe4000bfa6070 */
[----:B------:R-:W-:Y:S01]  /*3300*/  ISETP.GT.AND P0, PT, R12, 0x1f, PT ;  /* 0x0000001f0c00780c */ /* 0x000fe20003f04270 */
[----:B------:R-:W-:Y:S01]  /*3310*/  VIADD R9, R8, 0xffffffe1 ;  /* 0xffffffe108097836 */ /* 0x000fe20000000000 */
[----:B------:R2:W-:Y:S01]  /*3320*/  LDGSTS.E [R23+0x4004], desc[UR30][R88.64], !P1 ;  /* 0x0400400058177fae */ /* 0x0005e2000c92185e */
[C---:B------:R-:W-:Y:S01]  /*3330*/  IMAD R252, R18.reuse, 0x1a, RZ ;  /* 0x0000001a12fc7824 */ /* 0x040fe200078e02ff */
[----:B------:R-:W-:Y:S01]  /*3340*/  UIADD3 UR19, UR26, UR19, URZ ;  /* 0x000000131a137290 */ /* 0x000fe2000fffe03f */
[----:B------:R-:W-:Y:S01]  /*3350*/  IMAD R153, R18, 0x1b, RZ ;  /* 0x0000001b12997824 */ /* 0x000fe200078e02ff */
[----:B------:R-:W-:Y:S01]  /*3360*/  ISETP.GE.U32.AND P1, PT, R9, 0x7fffffc2, PT ;  /* 0x7fffffc20900780c */ /* 0x000fe20003f26070 */
[C---:B------:R-:W-:Y:S01]  /*3370*/  IMAD.WIDE R222, R252.reuse, 0x4, R72 ;  /* 0x00000004fcde7825 */ /* 0x040fe200078e0248 */
[----:B------:R-:W-:Y:S01]  /*3380*/  SEL R9, RZ, 0x4, P6 ;  /* 0x00000004ff097807 */ /* 0x000fe20003000000 */
[----:B------:R-:W-:Y:S01]  /*3390*/  UIADD3 UR21, UR21, UR43, URZ ;  /* 0x0000002b15157290 */ /* 0x000fe2000fffe03f */
[----:B------:R-:W-:Y:S01]  /*33a0*/  ISETP.GE.AND P6, PT, R201, R8, PT ;  /* 0x00000008c900720c */ /* 0x000fe20003fc6270 */
[----:B------:R-:W-:Y:S01]  /*33b0*/  IMAD.WIDE R220, R252, 0x4, R218 ;  /* 0x00000004fcdc7825 */ /* 0x000fe200078e02da */
[----:B------:R-:W-:Y:S01]  /*33c0*/  SEL R8, RZ, 0x4, !P0 ;  /* 0x00000004ff087807 */ /* 0x000fe20004000000 */
[----:B------:R2:W-:Y:S01]  /*33d0*/  LDGSTS.E [R23+0x8], desc[UR30][R222.64], !P2 ;  /* 0x00008000de177fae */ /* 0x0005e2000d12185e */
[----:B------:R-:W-:Y:S01]  /*33e0*/  ISETP.GE.U32.AND P0, PT, R13, 0x7fffffc1, PT ;  /* 0x7fffffc10d00780c */ /* 0x000fe20003f06070 */
[C---:B------:R-:W-:Y:S01]  /*33f0*/  IMAD.WIDE R86, R153.reuse, 0x4, R72 ;  /* 0x0000000499567825 */ /* 0x040fe200078e0248 */
[----:B------:R-:W-:Y:S01]  /*3400*/  SEL R8, R8, RZ, !P6 ;  /* 0x000000ff08087207 */ /* 0x000fe20007000000 */
[----:B------:R2:W-:Y:S01]  /*3410*/  LDGSTS.E [R23+0x4008], desc[UR30][R220.64], !P2 ;  /* 0x04008000dc177fae */ /* 0x0005e2000d12185e */
[----:B------:R-:W-:Y:S01]  /*3420*/  ISETP.GT.AND P6, PT, R12, 0x3f, PT ;  /* 0x0000003f0c00780c */ /* 0x000fe20003fc4270 */
[----:B------:R-:W-:Y:S01]  /*3430*/  IMAD.WIDE R82, R153, 0x4, R218 ;  /* 0x0000000499527825 */ /* 0x000fe200078e02da */
[----:B------:R-:W-:Y:S01]  /*3440*/  ISETP.NE.U32.AND P2, PT, R8, RZ, PT ;  /* 0x000000ff0800720c */ /* 0x000fe20003f45070 */
[----:B------:R2:W-:Y:S01]  /*3450*/  LDGSTS.E [R23+0xc], desc[UR30][R86.64], !P3 ;  /* 0x0000c00056177fae */ /* 0x0005e2000d92185e */
[----:B------:R-:W-:Y:S01]  /*3460*/  SEL R9, R9, RZ, P6 ;  /* 0x000000ff09097207 */ /* 0x000fe20003000000 */
[----:B------:R-:W-:Y:S01]  /*3470*/  VIADD R22, R20, UR6 ;  /* 0x0000000614167c36 */ /* 0x000fe20008000000 */
[----:B------:R-:W-:Y:S01]  /*3480*/  UIADD3 UR53, UR54, UR53, URZ ;  /* 0x0000003536357290 */ /* 0x000fe2000fffe03f */
[----:B------:R-:W-:Y:S01]  /*3490*/  IMAD R13, R18, 0x1c, RZ ;  /* 0x0000001c120d7824 */ /* 0x000fe200078e02ff */
[----:B------:R-:W-:Y:S01]  /*34a0*/  ISETP.NE.U32.AND P6, PT, R9, RZ, PT ;  /* 0x000000ff0900720c */ /* 0x000fe20003fc5070 */
[----:B---3--:R-:W-:Y:S01]  /*34b0*/  VIADD R8, R14, 0xffffffdf ;  /* 0xffffffdf0e087836 */ /* 0x008fe20000000000 */
[----:B------:R-:W3:Y:S01]  /*34c0*/  LDC R9, c[0x0][0x230] ;  /* 0x00008c00ff097b82 */ /* 0x000ee20000000800 */
[----:B------:R2:W-:Y:S01]  /*34d0*/  LDGSTS.E [R23+0x400c], desc[UR30][R82.64], !P3 ;  /* 0x0400c00052177fae */ /* 0x0005e2000d92185e */
[C---:B------:R-:W-:Y:S01]  /*34e0*/  IMAD.WIDE R80, R13.reuse, 0x4, R72 ;  /* 0x000000040d507825 */ /* 0x040fe200078e0248 */
[----:B------:R-:W-:Y:S01]  /*34f0*/  ULOP3.LUT UR32, UR32, 0x3, URZ, 0xc0, !UPT ;  /* 0x0000000320207892 */ /* 0x000fe2000f8ec03f */
[----:B------:R-:W-:Y:S01]  /*3500*/  ISETP.GE.U32.AND P3, PT, R8, 0x7fffffc0, PT ;  /* 0x7fffffc00800780c */ /* 0x000fe20003f66070 */
[----:B------:R-:W-:Y:S01]  /*3510*/  UIADD3 UR8, UR28, UR8, URZ ;  /* 0x000000081c087290 */ /* 0x000fe2000fffe03f */
[----:B------:R-:W-:Y:S01]  /*3520*/  IMAD.WIDE R64, R13, 0x4, R218 ;  /* 0x000000040d407825 */ /* 0x000fe200078e02da */
[----:B------:R2:W-:Y:S01]  /*3530*/  LDGSTS.E [R22], desc[UR30][R80.64], !P4 ;  /* 0x0000000050167fae */ /* 0x0005e2000e12185e */
[----:B------:R-:W5:Y:S01]  /*3540*/  LDC R20, c[0x0][0x230] ;  /* 0x00008c00ff147b82 */ /* 0x000f620000000800 */
[----:B------:R-:W-:Y:S01]  /*3550*/  UIADD3 UR11, UR24, UR11, URZ ;  /* 0x0000000b180b7290 */ /* 0x000fe2000fffe03f */
[----:B-1----:R-:W-:Y:S01]  /*3560*/  VIADD R8, R15, 0xffffffde ;  /* 0xffffffde0f087836 */ /* 0x002fe20000000000 */
[----:B------:R1:W-:Y:S01]  /*3570*/  LDGSTS.E [R22+0x4000], desc[UR30][R64.64], !P4 ;  /* 0x0400000040167fae */ /* 0x0003e2000e12185e */
[C---:B------:R-:W-:Y:S01]  /*3580*/  IMAD R14, R18.reuse, 0x1d, RZ ;  /* 0x0000001d120e7824 */ /* 0x040fe200078e02ff */
[----:B------:R-:W-:Y:S01]  /*3590*/  USEL UR46, URZ, 0x4, UP6 ;  /* 0x000000043f2e7887 */ /* 0x000fe2000b000000 */
[----:B------:R-:W-:Y:S01]  /*35a0*/  IMAD R15, R18, 0x1e, RZ ;  /* 0x0000001e120f7824 */ /* 0x000fe200078e02ff */
[----:B------:R-:W-:Y:S01]  /*35b0*/  ISETP.GE.U32.AND P4, PT, R8, 0x7fffffbf, PT ;  /* 0x7fffffbf0800780c */ /* 0x000fe20003f86070 */
[----:B------:R-:W-:Y:S01]  /*35c0*/  IMAD.WIDE R34, R14, 0x4, R72 ;  /* 0x000000040e227825 */ /* 0x000fe200078e0248 */
[----:B------:R-:W-:-:S02]  /*35d0*/  USEL UR47, URZ, 0x7fff8, UP5 ;  /* 0x0007fff83f2f7887 */ /* 0x000fc4000a800000 */
[----:B------:R-:W-:Y:S01]  /*35e0*/  UIADD3 UR51, UR51, UR52, URZ ;  /* 0x0000003433337290 */ /* 0x000fe2000fffe03f */
[----:B------:R-:W-:Y:S01]  /*35f0*/  IMAD.WIDE R66, R14, 0x4, R218 ;  /* 0x000000040e427825 */ /* 0x000fe200078e02da */
[----:B------:R1:W-:Y:S01]  /*3600*/  LDGSTS.E [R22+0x4], desc[UR30][R34.64], !P5 ;  /* 0x0000400022167fae */ /* 0x0003e2000e92185e */
[----:B------:R-:W-:Y:S02]  /*3610*/  ULOP3.LUT UR19, UR19, 0x3, URZ, 0xc0, !UPT ;  /* 0x0000000313137892 */ /* 0x000fe4000f8ec03f */
[----:B------:R-:W-:Y:S01]  /*3620*/  VIADD R8, R16, 0xffffffdd ;  /* 0xffffffdd10087836 */ /* 0x000fe20000000000 */
[----:B------:R1:W-:Y:S01]  /*3630*/  LDGSTS.E [R22+0x4004], desc[UR30][R66.64], !P5 ;  /* 0x0400400042167fae */ /* 0x0003e2000e92185e */
[C---:B------:R-:W-:Y:S01]  /*3640*/  IMAD.WIDE R78, R15.reuse, 0x4, R72 ;  /* 0x000000040f4e7825 */ /* 0x040fe200078e0248 */
[----:B------:R-:W-:Y:S02]  /*3650*/  ULOP3.LUT UR21, UR21, 0x3, URZ, 0xc0, !UPT ;  /* 0x0000000315157892 */ /* 0x000fe4000f8ec03f */
[----:B------:R-:W-:Y:S01]  /*3660*/  ISETP.GE.U32.AND P5, PT, R8, 0x7fffffbe, PT ;  /* 0x7fffffbe0800780c */ /* 0x000fe20003fa6070 */
[----:B------:R-:W-:Y:S01]  /*3670*/  IMAD.SHL.U32 R4, R4, 0x4, RZ ;  /* 0x0000000404047824 */ /* 0x000fe200078e00ff */
[----:B------:R1:W-:Y:S01]  /*3680*/  LDGSTS.E [R22+0x8], desc[UR30][R78.64], !P1 ;  /* 0x000080004e167fae */ /* 0x0003e2000c92185e */
[----:B------:R-:W-:Y:S01]  /*3690*/  IMAD.WIDE R68, R15, 0x4, R218 ;  /* 0x000000040f447825 */ /* 0x000fe200078e02da */
[----:B------:R-:W-:-:S02]  /*36a0*/  ULOP3.LUT UR53, UR53, 0x3, URZ, 0xc0, !UPT ;  /* 0x0000000335357892 */ /* 0x000fc4000f8ec03f */
[----:B------:R-:W-:Y:S01]  /*36b0*/  LOP3.LUT R4, R4, R31, RZ, 0x3c, !PT ;  /* 0x0000001f04047212 */ /* 0x000fe200078e3cff */
[----:B---3--:R-:W-:Y:S01]  /*36c0*/  VIADD R8, R9, 0xffffffdc ;  /* 0xffffffdc09087836 */ /* 0x008fe20000000000 */
[----:B------:R3:W-:Y:S01]  /*36d0*/  LDGSTS.E [R22+0x4008], desc[UR30][R68.64], !P1 ;  /* 0x0400800044167fae */ /* 0x0007e2000c92185e */
[----:B------:R-:W-:Y:S01]  /*36e0*/  IMAD R16, R18, 0x1f, RZ ;  /* 0x0000001f12107824 */ /* 0x000fe200078e02ff */
[----:B------:R-:W-:Y:S01]  /*36f0*/  LOP3.LUT R185, R4, 0x40, RZ, 0x3c, !PT ;  /* 0x0000004004b97812 */ /* 0x000fe200078e3cff */
[----:B------:R-:W4:Y:S01]  /*3700*/  LDC R9, c[0x0][0x230] ;  /* 0x00008c00ff097b82 */ /* 0x000f220000000800 */
[----:B------:R-:W-:Y:S01]  /*3710*/  ISETP.GE.U32.AND P1, PT, R8, 0x7fffffbd, PT ;  /* 0x7fffffbd0800780c */ /* 0x000fe20003f26070 */
[C---:B------:R-:W-:Y:S01]  /*3720*/  IMAD.WIDE R70, R16.reuse, 0x4, R72 ;  /* 0x0000000410467825 */ /* 0x040fe200078e0248 */
[----:B------:R-:W-:Y:S02]  /*3730*/  UIADD3 UR13, UR32, UR13, UR33 ;  /* 0x0000000d200d7290 */ /* 0x000fe4000fffe021 */
[----:B------:R-:W-:Y:S01]  /*3740*/  ULOP3.LUT UR8, UR8, 0x3, URZ, 0xc0, !UPT ;  /* 0x0000000308087892 */ /* 0x000fe2000f8ec03f */
[----:B------:R-:W-:Y:S01]  /*3750*/  IMAD.WIDE R30, R16, 0x4, R218 ;  /* 0x00000004101e7825 */ /* 0x000fe200078e02da */
[----:B------:R3:W-:Y:S01]  /*3760*/  LDGSTS.E [R22+0xc], desc[UR30][R70.64], !P0 ;  /* 0x0000c00046167fae */ /* 0x0007e2000c12185e */
[----:B------:R-:W-:-:S02]  /*3770*/  ULOP3.LUT UR11, UR11, 0x3, URZ, 0xc0, !UPT ;  /* 0x000000030b0b7892 */ /* 0x000fc4000f8ec03f */
[----:B-----5:R-:W-:Y:S01]  /*3780*/  VIADD R8, R20, 0xffffffdb ;  /* 0xffffffdb14087836 */ /* 0x020fe20000000000 */
[----:B------:R5:W-:Y:S01]  /*3790*/  LDGSTS.E [R22+0x400c], desc[UR30][R30.64], !P0 ;  /* 0x0400c0001e167fae */ /* 0x000be2000c12185e */
[----:B------:R-:W-:Y:S01]  /*37a0*/  VIADD R20, R185, UR6 ;  /* 0x00000006b9147c36 */ /* 0x000fe20008000000 */
[----:B------:R-:W-:Y:S01]  /*37b0*/  USEL UR44, URZ, 0x4, UP4 ;  /* 0x000000043f2c7887 */ /* 0x000fe2000a000000 */
[----:B------:R-:W2:Y:S01]  /*37c0*/  LDC R185, c[0x0][0x230] ;  /* 0x00008c00ffb97b82 */ /* 0x000ea20000000800 */
[----:B------:R-:W-:Y:S01]  /*37d0*/  ISETP.GE.U32.AND P0, PT, R8, 0x7fffffbc, PT ;  /* 0x7fffffbc0800780c */ /* 0x000fe20003f06070 */
[----:B------:R-:W-:Y:S01]  /*37e0*/  VIADD R8, R21, 0xffffffda ;  /* 0xffffffda15087836 */ /* 0x000fe20000000000 */
[----:B------:R-:W0:Y:S01]  /*37f0*/  LDGDEPBAR ;  /* 0x00000000000079af */ /* 0x000e220000000000 */
[----:B------:R-:W-:Y:S01]  /*3800*/  VIADD R21, R4, UR6 ;  /* 0x0000000604157c36 */ /* 0x000fe20008000000 */
[----:B------:R-:W-:Y:S02]  /*3810*/  USEL UR50, URZ, 0x7fff8, UP3 ;  /* 0x0007fff83f327887 */ /* 0x000fe40009800000 */
[----:B------:R-:W-:-:S02]  /*3820*/  UIADD3 UR15, UR15, UR39, URZ ;  /* 0x000000270f0f7290 */ /* 0x000fc4000fffe03f */
[----:B------:R5:W-:Y:S01]  /*3830*/  LDGSTS.E [R21+0x20000], desc[UR30][R76.64], P2 ;  /* 0x200000004c157fae */ /* 0x000be2000912185e */
[----:B----4-:R-:W-:Y:S01]  /*3840*/  VIADD R9, R9, 0xffffffd7 ;  /* 0xffffffd709097836 */ /* 0x010fe20000000000 */
[----:B------:R-:W-:Y:S02]  /*3850*/  ULOP3.LUT UR51, UR51, 0x3, URZ, 0xc0, !UPT ;  /* 0x0000000333337892 */ /* 0x000fe4000f8ec03f */
[----:B------:R4:W-:Y:S01]  /*3860*/  LDGSTS.E [R21+0x20400], desc[UR30][R48.64], P2 ;  /* 0x2040000030157fae */ /* 0x0009e2000912185e */
[----:B------:R-:W-:Y:S02]  /*3870*/  UIADD3 UR12, UR19, UR12, UR27 ;  /* 0x0000000c130c7290 */ /* 0x000fe4000fffe01b */
[----:B------:R-:W-:Y:S01]  /*3880*/  UIADD3 UR21, UR21, UR45, UR42 ;  /* 0x0000002d15157290 */ /* 0x000fe2000fffe02a */
[----:B------:R4:W-:Y:S01]  /*3890*/  LDGSTS.E [R21+0x20800], desc[UR30][R46.64], P2 ;  /* 0x208000002e157fae */ /* 0x0009e2000912185e */
[----:B------:R-:W-:Y:S02]  /*38a0*/  UIADD3 UR46, UR53, UR47, UR46 ;  /* 0x0000002f352e7290 */ /* 0x000fe4000fffe02e */
[----:B------:R-:W-:Y:S01]  /*38b0*/  ULOP3.LUT UR13, UR13, 0xf, URZ, 0xc0, !UPT ;  /* 0x0000000f0d0d7892 */ /* 0x000fe2000f8ec03f */
[----:B------:R4:W-:Y:S01]  /*38c0*/  LDGSTS.E [R21+0x20c00], desc[UR30][R44.64], P2 ;  /* 0x20c000002c157fae */ /* 0x0009e2000912185e */
[----:B------:R-:W-:Y:S01]  /*38d0*/  UIADD3 UR7, UR8, UR7, UR29 ;  /* 0x0000000708077290 */ /* 0x000fe2000fffe01d */
[----:B--2---:R-:W-:-:S02]  /*38e0*/  VIADD R185, R185, 0xffffffd9 ;  /* 0xffffffd9b9b97836 */ /* 0x004fc40000000000 */
[----:B------:R2:W-:Y:S01]  /*38f0*/  LDGSTS.E [R21+0x21000], desc[UR30][R42.64], P2 ;  /* 0x210000002a157fae */ /* 0x0005e2000912185e */
[----:B------:R-:W-:Y:S02]  /*3900*/  UIADD3 UR11, UR11, UR4, UR25 ;  /* 0x000000040b0b7290 */ /* 0x000fe4000fffe019 */
[----:B------:R-:W-:Y:S01]  /*3910*/  ULOP3.LUT UR15, UR15, 0x3, URZ, 0xc0, !UPT ;  /* 0x000000030f0f7892 */ /* 0x000fe2000f8ec03f */
[----:B------:R2:W-:Y:S01]  /*3920*/  LDGSTS.E [R21+0x21400], desc[UR30][R40.64], P2 ;  /* 0x2140000028157fae */ /* 0x0005e2000912185e */
[----:B------:R-:W-:Y:S02]  /*3930*/  UIADD3 UR44, UR51, UR50, UR44 ;  /* 0x00000032332c7290 */ /* 0x000fe4000fffe02c */
[----:B------:R-:W-:Y:S01]  /*3940*/  USHF.L.U32 UR4, UR12, 0x8, URZ ;  /* 0x000000080c047899 */ /* 0x000fe2000800063f */
[----:B------:R2:W-:Y:S01]  /*3950*/  LDGSTS.E [R21+0x21800], desc[UR30][R38.64], P2 ;  /* 0x2180000026157fae */ /* 0x0005e2000912185e */
[----:B------:R-:W-:Y:S02]  /*3960*/  USHF.L.U32 UR8, UR21, 0x8, URZ ;  /* 0x0000000815087899 */ /* 0x000fe4000800063f */
[----:B------:R-:W-:Y:S01]  /*3970*/  ULOP3.LUT UR46, UR46, 0xf, URZ, 0xc0, !UPT ;  /* 0x0000000f2e2e7892 */ /* 0x000fe2000f8ec03f */
[----:B------:R2:W-:Y:S01]  /*3980*/  LDGSTS.E [R21+0x21c00], desc[UR30][R36.64], P2 ;  /* 0x21c0000024157fae */ /* 0x0005e2000912185e */
[----:B------:R-:W-:-:S02]  /*3990*/  ULOP3.LUT UR12, UR18, 0xf00, URZ, 0xe2, !UPT ;  /* 0x00000f00120c7892 */ /* 0x000fc4000f8ee23f */
[----:B------:R-:W-:Y:S01]  /*39a0*/  ULEA UR13, UR14, UR13, 0x4 ;  /* 0x0000000d0e0d7291 */ /* 0x000fe2000f8e203f */
[----:B------:R2:W-:Y:S01]  /*39b0*/  LDGSTS.E [R20+0x20200], desc[UR30][R62.64], P2 ;  /* 0x202000003e147fae */ /* 0x0005e2000912185e */
[----:B------:R-:W-:Y:S02]  /*39c0*/  UIADD3 UR15, UR15, UR41, UR23 ;  /* 0x000000290f0f7290 */ /* 0x000fe4000fffe017 */
[----:B------:R-:W-:Y:S01]  /*39d0*/  ULOP3.LUT UR4, UR4, 0xf00, URZ, 0xe2, !UPT ;  /* 0x00000f0004047892 */ /* 0x000fe2000f8ee23f */
[----:B------:R2:W-:Y:S01]  /*39e0*/  LDGSTS.E [R20+0x20600], desc[UR30][R60.64], P2 ;  /* 0x206000003c147fae */ /* 0x0005e2000912185e */
[----:B------:R-:W-:Y:S02]  /*39f0*/  ULOP3.LUT UR8, UR8, 0xf00, URZ, 0xe2, !UPT ;  /* 0x00000f0008087892 */ /* 0x000fe4000f8ee23f */
[----:B------:R-:W-:Y:S01]  /*3a00*/  ULEA UR44, UR44, UR46, 0x4 ;  /* 0x0000002e2c2c7291 */ /* 0x000fe2000f8e203f */
[----:B------:R2:W-:Y:S01]  /*3a10*/  LDGSTS.E [R20+0x20a00], desc[UR30][R32.64], P2 ;  /* 0x20a0000020147fae */ /* 0x0005e2000912185e */
[----:B------:R-:W-:-:S02]  /*3a20*/  ULEA UR10, UR10, UR12, 0xc ;  /* 0x0000000c0a0a7291 */ /* 0x000fc4000f8e603f */
[----:B------:R-:W-:Y:S01]  /*3a30*/  ULOP3.LUT UR13, UR13, 0xff, URZ, 0xc0, !UPT ;  /* 0x000000ff0d0d7892 */ /* 0x000fe2000f8ec03f */
[----:B------:R2:W-:Y:S01]  /*3a40*/  LDGSTS.E [R20+0x20e00], desc[UR30][R58.64], P2 ;  /* 0x20e000003a147fae */ /* 0x0005e2000912185e */
[----:B------:R-:W-:Y:S02]  /*3a50*/  ULEA UR4, UR7, UR4, 0xc ;  /* 0x0000000407047291 */ /* 0x000fe4000f8e603f */
[----:B------:R-:W-:Y:S01]  /*3a60*/  ULEA UR8, UR15, UR8, 0xc ;  /* 0x000000080f087291 */ /* 0x000fe2000f8e603f */
[----:B------:R2:W-:Y:S01]  /*3a70*/  LDGSTS.E [R20+0x21200], desc[UR30][R56.64], P2 ;  /* 0x2120000038147fae */ /* 0x0005e2000912185e */
[----:B------:R-:W-:Y:S02]  /*3a80*/  ULOP3.LUT UR44, UR44, 0xff, URZ, 0xc0, !UPT ;  /* 0x000000ff2c2c7892 */ /* 0x000fe4000f8ec03f */
[----:B------:R-:W-:Y:S01]  /*3a90*/  UIADD3 UR10, UR10, UR13, URZ ;  /* 0x0000000d0a0a7290 */ /* 0x000fe2000fffe03f */
[----:B------:R2:W-:Y:S01]  /*3aa0*/  LDGSTS.E [R20+0x21600], desc[UR30][R54.64], P2 ;  /* 0x2160000036147fae */ /* 0x0005e2000912185e */
[----:B------:R-:W-:-:S02]  /*3ab0*/  UIADD3 UR8, UR8, UR44, URZ ;  /* 0x0000002c08087290 */ /* 0x000fc4000fffe03f */
[----:B------:R-:W-:Y:S01]  /*3ac0*/  ULOP3.LUT UR10, UR10, 0xffff, URZ, 0xc0, !UPT ;  /* 0x0000ffff0a0a7892 */ /* 0x000fe2000f8ec03f */
[----:B------:R2:W-:Y:S03]  /*3ad0*/  LDGSTS.E [R20+0x21a00], desc[UR30][R52.64], P2 ;  /* 0x21a0000034147fae */ /* 0x0005e6000912185e */
[----:B------:R-:W-:Y:S01]  /*3ae0*/  USHF.R.U32.HI UR7, URZ, 0x1, UR10 ;  /* 0x000000013f077899 */ /* 0x000fe2000801160a */
[----:B------:R2:W-:Y:S01]  /*3af0*/  LDGSTS.E [R20+0x21e00], desc[UR30][R50.64], P2 ;  /* 0x21e0000032147fae */ /* 0x0005e2000912185e */
[----:B------:R-:W-:Y:S01]  /*3b00*/  ISETP.GE.U32.AND P2, PT, R8, 0x7fffffbb, PT ;  /* 0x7fffffbb0800780c */ /* 0x000fe20003f46070 */
[----:B------:R-:W-:Y:S01]  /*3b10*/  USHF.R.U32.HI UR12, URZ, 0x5, UR10 ;  /* 0x000000053f0c7899 */ /* 0x000fe2000801160a */
[----:B------:R-:W-:Y:S01]  /*3b20*/  SHF.L.U32 R8, R18, 0x5, RZ ;  /* 0x0000000512087819 */ /* 0x000fe200000006ff */
[----:B------:R-:W0:Y:S01]  /*3b30*/  LDGDEPBAR ;  /* 0x00000000000079af */ /* 0x000e220000000000 */
[----:B------:R-:W-:-:S02]  /*3b40*/  USHF.R.U32.HI UR13, URZ, 0x6, UR10 ;  /* 0x000000063f0d7899 */ /* 0x000fc4000801160a */
[----:B------:R-:W-:Y:S01]  /*3b50*/  USHF.R.U32.HI UR14, URZ, 0x7, UR10 ;  /* 0x000000073f0e7899 */ /* 0x000fe2000801160a */
[C---:B------:R-:W-:Y:S01]  /*3b60*/  IMAD.WIDE R72, R8.reuse, 0x4, R72 ;  /* 0x0000000408487825 */ /* 0x040fe200078e0248 */
[----:B------:R-:W-:Y:S01]  /*3b70*/  BAR.SYNC.DEFER_BLOCKING 0x0 ;  /* 0x0000000000007b1d */ /* 0x000fe20000010000 */
[----:B------:R-:W-:Y:S02]  /*3b80*/  USHF.R.U32.HI UR15, URZ, 0x8, UR10 ;  /* 0x000000083f0f7899 */ /* 0x000fe4000801160a */
[C---:B------:R-:W-:Y:S01]  /*3b90*/  IMAD.WIDE R218, R8.reuse, 0x4, R218 ;  /* 0x0000000408da7825 */ /* 0x040fe200078e02da */
[----:B------:R-:W-:Y:S02]  /*3ba0*/  USHF.R.U32.HI UR17, URZ, 0xa, UR10 ;  /* 0x0000000a3f117899 */ /* 0x000fe4000801160a */
[----:B------:R-:W-:Y:S01]  /*3bb0*/  USHF.R.U32.HI UR18, URZ, 0xb, UR10 ;  /* 0x0000000b3f127899 */ /* 0x000fe2000801160a */
[----:B------:R-:W-:Y:S01]  /*3bc0*/  IMAD.WIDE R216, R8, 0x4, R216 ;  /* 0x0000000408d87825 */ /* 0x000fe200078e02d8 */
[----:B------:R-:W-:-:S02]  /*3bd0*/  USHF.R.U32.HI UR19, URZ, 0xc, UR10 ;  /* 0x0000000c3f137899 */ /* 0x000fc4000801160a */
[----:B------:R-:W-:Y:S01]  /*3be0*/  USHF.R.U32.HI UR20, URZ, 0xd, UR10 ;  /* 0x0000000d3f147899 */ /* 0x000fe2000801160a */
[C---:B------:R-:W-:Y:S01]  /*3bf0*/  IMAD.WIDE R214, R8.reuse, 0x4, R214 ;  /* 0x0000000408d67825 */ /* 0x040fe200078e02d6 */
[----:B------:R-:W-:Y:S02]  /*3c00*/  USHF.R.U32.HI UR21, URZ, 0xe, UR10 ;  /* 0x0000000e3f157899 */ /* 0x000fe4000801160a */
[----:B------:R-:W-:Y:S01]  /*3c10*/  ULOP3.LUT UP4, URZ, UR19, 0x1, URZ, 0xc0, !UPT ;  /* 0x00000001133f7892 */ /* 0x000fe2000f88c03f */
[C---:B------:R-:W-:Y:S01]  /*3c20*/  IMAD.WIDE R210, R8.reuse, 0x4, R210 ;  /* 0x0000000408d27825 */ /* 0x040fe200078e02d2 */
[----:B------:R-:W-:Y:S02]  /*3c30*/  ULOP3.LUT UP5, URZ, UR21, 0x1, URZ, 0xc0, !UPT ;  /* 0x00000001153f7892 */ /* 0x000fe4000f8ac03f */
[----:B------:R-:W-:Y:S01]  /*3c40*/  ULOP3.LUT UP3, URZ, UR14, 0x1, URZ, 0xc0, !UPT ;  /* 0x000000010e3f7892 */ /* 0x000fe2000f86c03f */
[----:B------:R-:W-:Y:S01]  /*3c50*/  IMAD.WIDE R206, R8, 0x4, R206 ;  /* 0x0000000408ce7825 */ /* 0x000fe200078e02ce */
[----:B------:R-:W-:-:S03]  /*3c60*/  ULOP3.LUT UP2, URZ, UR12, 0x1, URZ, 0xc0, !UPT ;  /* 0x000000010c3f7892 */ /* 0x000fc6000f84c03f */
[C---:B------:R-:W-:Y:S01]  /*3c70*/  IMAD.WIDE R198, R8.reuse, 0x4, R198 ;  /* 0x0000000408c67825 */ /* 0x040fe200078e02c6 */
[----:B------:R-:W-:Y:S01]  /*3c80*/  @!PT LDS RZ, [RZ] ;  /* 0x00000000fffff984 */ /* 0x000fe20000000800 */
[----:B------:R-:W-:Y:S01]  /*3c90*/  @!PT LDS RZ, [RZ] ;  /* 0x00000000fffff984 */ /* 0x000fe20000000800 */
[----:B------:R-:W-:Y:S01]  /*3ca0*/  @!PT LDS RZ, [RZ] ;  /* 0x00000000fffff984 */ /* 0x000fe20000000800 */
[----:B------:R2:W-:Y:S03]  /*3cb0*/  LDGSTS.E [R29+0x8000], desc[UR30][R72.64], !P3 ;  /* 0x08000000481d7fae */ /* 0x0005e6000d92185e */
[C---:B------:R-:W-:Y:S01]  /*3cc0*/  IMAD.WIDE R202, R8.reuse, 0x4, R202 ;  /* 0x0000000408ca7825 */ /* 0x040fe200078e02ca */
[----:B------:R2:W-:Y:S01]  /*3cd0*/  LDGSTS.E [R29+0xc000], desc[UR30][R218.64], !P3 ;  /* 0x0c000000da1d7fae */ /* 0x0005e2000d92185e */
[----:B------:R-:W-:Y:S02]  /*3ce0*/  ISETP.GE.U32.AND P3, PT, R185, 0x7fffffba, PT ;  /* 0x7fffffbab900780c */ /* 0x000fe40003f66070 */
[C---:B------:R-:W-:Y:S01]  /*3cf0*/  IMAD.WIDE R186, R8.reuse, 0x4, R186 ;  /* 0x0000000408ba7825 */ /* 0x040fe200078e02ba */
[----:B------:R2:W-:Y:S01]  /*3d00*/  LDGSTS.E [R29+0x8004], desc[UR30][R216.64], !P4 ;  /* 0x08004000d81d7fae */ /* 0x0005e2000e12185e */
[----:B------:R-:W1:Y:S02]  /*3d10*/  LDC R185, c[0x0][0x230] ;  /* 0x00008c00ffb97b82 */ /* 0x000e640000000800 */
[----:B------:R-:W-:Y:S01]  /*3d20*/  IMAD.WIDE R194, R8, 0x4, R194 ;  /* 0x0000000408c27825 */ /* 0x000fe200078e02c2 */
[----:B------:R2:W-:Y:S01]  /*3d30*/  LDGSTS.E [R29+0xc004], desc[UR30][R214.64], !P4 ;  /* 0x0c004000d61d7fae */ /* 0x0005e2000e12185e */
[----:B------:R-:W-:-:S02]  /*3d40*/  ISETP.GE.U32.AND P4, PT, R191, 0x7fffffb9, PT ;  /* 0x7fffffb9bf00780c */ /* 0x000fc40003f86070 */
[C---:B------:R-:W-:Y:S01]  /*3d50*/  IMAD.WIDE R178, R8.reuse, 0x4, R178 ;  /* 0x0000000408b27825 */ /* 0x040fe200078e02b2 */
[----:B------:R2:W-:Y:S01]  /*3d60*/  LDGSTS.E [R29+0x8008], desc[UR30][R210.64], !P5 ;  /* 0x08008000d21d7fae */ /* 0x0005e2000e92185e */
[----:B------:R-:W3:Y:S02]  /*3d70*/  LDC R191, c[0x0][0x230] ;  /* 0x00008c00ffbf7b82 */ /* 0x000ee40000000800 */
[C---:B------:R-:W-:Y:S01]  /*3d80*/  IMAD.WIDE R182, R8.reuse, 0x4, R182 ;  /* 0x0000000408b67825 */ /* 0x040fe200078e02b6 */
[----:B------:R2:W-:Y:S01]  /*3d90*/  LDGSTS.E [R29+0xc008], desc[UR30][R206.64], !P5 ;  /* 0x0c008000ce1d7fae */ /* 0x0005e2000e92185e */
[----:B------:R-:W-:Y:S02]  /*3da0*/  ISETP.GE.U32.AND P5, PT, R9, 0x7fffffb8, PT ;  /* 0x7fffffb80900780c */ /* 0x000fe40003fa6070 */
[C---:B------:R-:W-:Y:S01]  /*3db0*/  IMAD.WIDE R170, R8.reuse, 0x4, R170 ;  /* 0x0000000408aa7825 */ /* 0x040fe200078e02aa */
[----:B------:R2:W-:Y:S01]  /*3dc0*/  LDGSTS.E [R29+0x800c], desc[UR30][R198.64], !P1 ;  /* 0x0800c000c61d7fae */ /* 0x0005e2000c92185e */
[----:B------:R-:W5:Y:S02]  /*3dd0*/  LDC R9, c[0x0][0x230] ;  /* 0x00008c00ff097b82 */ /* 0x000f640000000800 */
[C---:B------:R-:W-:Y:S01]  /*3de0*/  IMAD.WIDE R174, R8.reuse, 0x4, R174 ;  /* 0x0000000408ae7825 */ /* 0x040fe200078e02ae */
[----:B------:R2:W-:Y:S03]  /*3df0*/  LDGSTS.E [R29+0xc00c], desc[UR30][R202.64], !P1 ;  /* 0x0c00c000ca1d7fae */ /* 0x0005e6000c92185e */
[C---:B------:R-:W-:Y:S01]  /*3e00*/  IMAD.WIDE R162, R8.reuse, 0x4, R162 ;  /* 0x0000000408a27825 */ /* 0x040fe200078e02a2 */
[----:B------:R2:W-:Y:S03]  /*3e10*/  LDGSTS.E [R28+0x8000], desc[UR30][R186.64], !P0 ;  /* 0x08000000ba1c7fae */ /* 0x0005e6000c12185e */
[C---:B------:R-:W-:Y:S01]  /*3e20*/  IMAD.WIDE R166, R8.reuse, 0x4, R166 ;  /* 0x0000000408a67825 */ /* 0x040fe200078e02a6 */
[----:B------:R2:W-:Y:S03]  /*3e30*/  LDGSTS.E [R28+0xc000], desc[UR30][R194.64], !P0 ;  /* 0x0c000000c21c7fae */ /* 0x0005e6000c12185e */
[C---:B------:R-:W-:Y:S01]  /*3e40*/  IMAD.WIDE R154, R8.reuse, 0x4, R154 ;  /* 0x00000004089a7825 */ /* 0x040fe200078e029a */
[----:B------:R2:W-:Y:S03]  /*3e50*/  LDGSTS.E [R28+0x8004], desc[UR30][R178.64], !P2 ;  /* 0x08004000b21c7fae */ /* 0x0005e6000d12185e */
[----:B------:R-:W-:Y:S01]  /*3e60*/  IMAD.WIDE R158, R8, 0x4, R158 ;  /* 0x00000004089e7825 */ /* 0x000fe200078e029e */
[----:B------:R2:W-:Y:S03]  /*3e70*/  LDGSTS.E [R28+0xc004], desc[UR30][R182.64], !P2 ;  /* 0x0c004000b61c7fae */ /* 0x0005e6000d12185e */
[----:B-1----:R-:W-:Y:S01]  /*3e80*/  VIADD R185, R185, 0xffffffd6 ;  /* 0xffffffd6b9b97836 */ /* 0x002fe20000000000 */
[----:B------:R1:W-:Y:S01]  /*3e90*/  LDGSTS.E [R28+0x8008], desc[UR30][R170.64], !P3 ;  /* 0x08008000aa1c7fae */ /* 0x0003e2000d92185e */
[----:B-----5:R-:W-:-:S02]  /*3ea0*/  VIADD R9, R9, 0xffffffd4 ;  /* 0xffffffd409097836 */ /* 0x020fc40000000000 */
[----:B---3--:R-:W-:Y:S01]  /*3eb0*/  VIADD R191, R191, 0xffffffd5 ;  /* 0xffffffd5bfbf7836 */ /* 0x008fe20000000000 */
[----:B------:R3:W-:Y:S01]  /*3ec0*/  LDGSTS.E [R28+0xc008], desc[UR30][R174.64], !P3 ;  /* 0x0c008000ae1c7fae */ /* 0x0007e2000d92185e */
[----:B------:R-:W-:Y:S01]  /*3ed0*/  ISETP.GE.U32.AND P1, PT, R185, 0x7fffffb7, PT ;  /* 0x7fffffb7b900780c */ /* 0x000fe20003f26070 */
[C---:B------:R-:W-:Y:S01]  /*3ee0*/  IMAD.WIDE R148, R8.reuse, 0x4, R148 ;  /* 0x0000000408947825 */ /* 0x040fe200078e0294 */
[----:B------:R-:W-:Y:S01]  /*3ef0*/  ISETP.GE.U32.AND P2, PT, R9, 0x7fffffb5, PT ;  /* 0x7fffffb50900780c */ /* 0x000fe20003f46070 */
[----:B------:R5:W-:Y:S01]  /*3f00*/  LDGSTS.E [R28+0x800c], desc[UR30][R162.64], !P4 ;  /* 0x0800c000a21c7fae */ /* 0x000be2000e12185e */
[----:B------:R-:W4:Y:S01]  /*3f10*/  LDC R9, c[0x0][0x230] ;  /* 0x00008c00ff097b82 */ /* 0x000f220000000800 */
[----:B------:R-:W-:Y:S01]  /*3f20*/  ISETP.GE.U32.AND P0, PT, R191, 0x7fffffb6, PT ;  /* 0x7fffffb6bf00780c */ /* 0x000fe20003f06070 */
[----:B------:R-:W-:Y:S01]  /*3f30*/  IMAD.WIDE R150, R8, 0x4, R150 ;  /* 0x0000000408967825 */ /* 0x000fe200078e0296 */
[----:B------:R5:W-:Y:S01]  /*3f40*/  LDGSTS.E [R28+0xc00c], desc[UR30][R166.64], !P4 ;  /* 0x0c00c000a61c7fae */ /* 0x000be2000e12185e */
[----:B------:R-:W-:-:S02]  /*3f50*/  ISETP.GE.U32.AND P3, PT, R197, 0x7fffffb4, PT ;  /* 0x7fffffb4c500780c */ /* 0x000fc40003f66070 */
[C---:B------:R-:W-:Y:S01]  /*3f60*/  IMAD.WIDE R144, R8.reuse, 0x4, R144 ;  /* 0x0000000408907825 */ /* 0x040fe200078e0290 */
[----:B------:R5:W-:Y:S01]  /*3f70*/  LDGSTS.E [R27+0x8000], desc[UR30][R154.64], !P5 ;  /* 0x080000009a1b7fae */ /* 0x000be2000e92185e */
[----:B------:R-:W2:Y:S02]  /*3f80*/  LDC R185, c[0x0][0x230] ;  /* 0x00008c00ffb97b82 */ /* 0x000ea40000000800 */
[C---:B------:R-:W-:Y:S01]  /*3f90*/  IMAD.WIDE R146, R8.reuse, 0x4, R146 ;  /* 0x0000000408927825 */ /* 0x040fe200078e0292 */
[----:B------:R5:W-:Y:S03]  /*3fa0*/  LDGSTS.E [R27+0xc000], desc[UR30][R158.64], !P5 ;  /* 0x0c0000009e1b7fae */ /* 0x000be6000e92185e */
[C---:B------:R-:W-:Y:S01]  /*3fb0*/  IMAD.WIDE R140, R8.reuse, 0x4, R140 ;  /* 0x00000004088c7825 */ /* 0x040fe200078e028c */
[----:B------:R5:W-:Y:S01]  /*3fc0*/  LDGSTS.E [R27+0x8004], desc[UR30][R148.64], !P1 ;  /* 0x08004000941b7fae */ /* 0x000be2000c92185e */
[----:B------:R-:W1:Y:S02]  /*3fd0*/  LDC R191, c[0x0][0x230] ;  /* 0x00008c00ffbf7b82 */ /* 0x000e640000000800 */
[C---:B------:R-:W-:Y:S01]  /*3fe0*/  IMAD.WIDE R142, R8.reuse, 0x4, R142 ;  /* 0x00000004088e7825 */ /* 0x040fe200078e028e */
[----:B------:R-:W-:Y:S03]  /*3ff0*/  LDGSTS.E [R27+0xc004], desc[UR30][R150.64], !P1 ;  /* 0x0c004000961b7fae */ /* 0x000fe6000c92185e */
[C---:B------:R-:W-:Y:S01]  /*4000*/  IMAD.WIDE R136, R8.reuse, 0x4, R136 ;  /* 0x0000000408887825 */ /* 0x040fe200078e0288 */
[----:B------:R-:W-:Y:S03]  /*4010*/  LDGSTS.E [R27+0x8008], desc[UR30][R144.64], !P0 ;  /* 0x08008000901b7fae */ /* 0x000fe6000c12185e */
[----:B----4-:R-:W-:Y:S01]  /*4020*/  VIADD R205, R9, 0xffffffa0 ;  /* 0xffffffa009cd7836 */ /* 0x010fe20000000000 */
[----:B------:R-:W-:Y:S01]  /*4030*/  LDGSTS.E [R27+0xc008], desc[UR30][R146.64], !P0 ;  /* 0x0c008000921b7fae */ /* 0x000fe2000c12185e */
[----:B------:R-:W-:-:S03]  /*4040*/  IMAD.WIDE R138, R8, 0x4, R138 ;  /* 0x00000004088a7825 */ /* 0x000fc600078e028a */
[----:B------:R-:W-:Y:S01]  /*4050*/  ISETP.GE.U32.AND P5, PT, R205, 0x7fffff81, PT ;  /* 0x7fffff81cd00780c */ /* 0x000fe20003fa6070 */
[----:B--2---:R-:W-:Y:S01]  /*4060*/  VIADD R185, R185, 0xffffffd2 ;  /* 0xffffffd2b9b97836 */ /* 0x004fe20000000000 */
[----:B------:R-:W-:Y:S01]  /*4070*/  LDGSTS.E [R27+0x800c], desc[UR30][R140.64], !P2 ;  /* 0x0800c0008c1b7fae */ /* 0x000fe2000d12185e */
[C---:B------:R-:W-:Y:S01]  /*4080*/  IMAD.WIDE R132, R8.reuse, 0x4, R132 ;  /* 0x0000000408847825 */ /* 0x040fe200078e0284 */
[----:B------:R-:W-:Y:S02]  /*4090*/  SEL R9, RZ, 0x1, P5 ;  /* 0x00000001ff097807 */ /* 0x000fe40002800000 */
[----:B------:R-:W-:Y:S01]  /*40a0*/  ISETP.GE.U32.AND P4, PT, R185, 0x7fffffb3, PT ;  /* 0x7fffffb3b900780c */ /* 0x000fe20003f86070 */
[----:B------:R-:W-:Y:S01]  /*40b0*/  IMAD.WIDE R134, R8, 0x4, R134 ;  /* 0x0000000408867825 */ /* 0x000fe200078e0286 */
[----:B------:R-:W-:Y:S01]  /*40c0*/  R2UR UR37, R9 ;  /* 0x00000000092572ca */ /* 0x000fe200000e0000 */
[----:B------:R-:W-:Y:S01]  /*40d0*/  LDGSTS.E [R27+0xc00c], desc[UR30][R142.64], !P2 ;  /* 0x0c00c0008e1b7fae */ /* 0x000fe2000d12185e */
[----:B------:R-:W2:Y:S01]  /*40e0*/  LDC R9, c[0x0][0x230] ;  /* 0x00008c00ff097b82 */ /* 0x000ea20000000800 */
[----:B-1----:R-:W-:-:S02]  /*40f0*/  VIADD R191, R191, 0xffffffd1 ;  /* 0xffffffd1bfbf7836 */ /* 0x002fc40000000000 */
[----:B------:R-:W-:Y:S01]  /*4100*/  LDGSTS.E [R26+0x8000], desc[UR30][R136.64], !P3 ;  /* 0x08000000881a7fae */ /* 0x000fe2000d92185e */
[C---:B------:R-:W-:Y:S02]  /*4110*/  IMAD.WIDE R128, R8.reuse, 0x4, R128 ;  /* 0x0000000408807825 */ /* 0x040fe400078e0280 */
[----:B------:R-:W-:Y:S01]  /*4120*/  ISETP.GE.U32.AND P1, PT, R191, 0x7fffffb2, PT ;  /* 0x7fffffb2bf00780c */ /* 0x000fe20003f26070 */
[----:B------:R-:W-:Y:S01]  /*4130*/  LDGSTS.E [R26+0xc000], desc[UR30][R138.64], !P3 ;  /* 0x0c0000008a1a7fae */ /* 0x000fe2000d92185e */
[C---:B------:R-:W-:Y:S01]  /*4140*/  IMAD.WIDE R130, R8.reuse, 0x4, R130 ;  /* 0x0000000408827825 */ /* 0x040fe200078e0282 */
[----:B------:R-:W-:Y:S02]  /*4150*/  PLOP3.LUT P3, PT, PT, PT, UP0, 0x80, 0x0 ;  /* 0x000000000000781c */ /* 0x000fe40003f6f008 */
[----:B------:R-:W-:Y:S01]  /*4160*/  UIADD3 UR22, UR37, UR22, URZ ;  /* 0x0000001625167290 */ /* 0x000fe2000fffe03f */
[----:B------:R-:W-:Y:S01]  /*4170*/  LDGSTS.E [R26+0x8004], desc[UR30][R132.64], !P4 ;  /* 0x08004000841a7fae */ /* 0x000fe2000e12185e */
[----:B------:R-:W-:-:S02]  /*4180*/  IMAD.WIDE R124, R8, 0x4, R124 ;  /* 0x00000004087c7825 */ /* 0x000fc400078e027c */
[----:B------:R-:W-:Y:S01]  /*4190*/  ULOP3.LUT UR22, UR22, 0x3, URZ, 0xc0, !UPT ;  /* 0x0000000316167892 */ /* 0x000fe2000f8ec03f */
[----:B------:R-:W-:Y:S01]  /*41a0*/  LDGSTS.E [R26+0xc004], desc[UR30][R134.64], !P4 ;  /* 0x0c004000861a7fae */ /* 0x000fe2000e12185e */
[C---:B------:R-:W-:Y:S02]  /*41b0*/  IMAD.WIDE R126, R8.reuse, 0x4, R126 ;  /* 0x00000004087e7825 */ /* 0x040fe400078e027e */
[----:B------:R-:W-:Y:S01]  /*41c0*/  UIADD3 UR9, UR22, UR9, UR16 ;  /* 0x0000000916097290 */ /* 0x000fe2000fffe010 */
[----:B------:R-:W-:Y:S01]  /*41d0*/  LDGSTS.E [R26+0x8008], desc[UR30][R128.64], !P1 ;  /* 0x08008000801a7fae */ /* 0x000fe2000c92185e */
[----:B------:R-:W-:Y:S01]  /*41e0*/  USHF.R.U32.HI UR16, URZ, 0x9, UR10 ;  /* 0x000000093f107899 */ /* 0x000fe2000801160a */
[C---:B------:R-:W-:Y:S01]  /*41f0*/  IMAD.WIDE R120, R8.reuse, 0x4, R120 ;  /* 0x0000000408787825 */ /* 0x040fe200078e0278 */
[----:B------:R-:W-:Y:S01]  /*4200*/  ULOP3.LUT UR9, UR9, 0xf, URZ, 0xc0, !UPT ;  /* 0x0000000f09097892 */ /* 0x000fe2000f8ec03f */
[----:B------:R-:W-:Y:S01]  /*4210*/  LDGSTS.E [R26+0xc008], desc[UR30][R130.64], !P1 ;  /* 0x0c008000821a7fae */ /* 0x000fe2000c92185e */
[----:B------:R-:W-:Y:S01]  /*4220*/  PLOP3.LUT P1, PT, PT, PT, UP5, 0x80, 0x0 ;  /* 0x000000000000781c */ /* 0x000fe20003f2f058 */
[----:B--2---:R-:W-:Y:S01]  /*4230*/  VIADD R9, R9, 0xffffffd0 ;  /* 0xffffffd009097836 */ /* 0x004fe20000000000 */
[----:B------:R-:W-:Y:S01]  /*4240*/  ULEA UR9, UR11, UR9, 0x4 ;  /* 0x000000090b097291 */ /* 0x000fe2000f8e203f */
[----:B------:R-:W-:Y:S01]  /*4250*/  IMAD.WIDE R122, R8, 0x4, R122 ;  /* 0x00000004087a7825 */ /* 0x000fe200078e027a */
[----:B------:R-:W-:-:S02]  /*4260*/  USHF.R.U32.HI UR11, URZ, 0x4, UR10 ;  /* 0x000000043f0b7899 */ /* 0x000fc4000801160a */
[----:B------:R-:W-:Y:S01]  /*4270*/  ULOP3.LUT UR9, UR9, 0xff, URZ, 0xc0, !UPT ;  /* 0x000000ff09097892 */ /* 0x000fe2000f8ec03f */
[----:B------:R-:W-:Y:S01]  /*4280*/  ISETP.GE.U32.AND P0, PT, R9, 0x7fffffb1, PT ;  /* 0x7fffffb10900780c */ /* 0x000fe20003f06070 */
[C---:B------:R-:W-:Y:S01]  /*4290*/  IMAD.WIDE R116, R8.reuse, 0x4, R116 ;  /* 0x0000000408747825 */ /* 0x040fe200078e0274 */
[----:B------:R-:W-:Y:S02]  /*42a0*/  ULOP3.LUT UP5, URZ, UR18, 0x1, URZ, 0xc0, !UPT ;  /* 0x00000001123f7892 */ /* 0x000fe4000f8ac03f */
[----:B------:R-:W-:Y:S01]  /*42b0*/  UIADD3 UR4, UR4, UR9, URZ ;  /* 0x0000000904047290 */ /* 0x000fe2000fffe03f */
[C---:B------:R-:W-:Y:S01]  /*42c0*/  IMAD.WIDE R118, R8.reuse, 0x4, R118 ;  /* 0x0000000408767825 */ /* 0x040fe200078e0276 */
[----:B------:R-:W-:Y:S02]  /*42d0*/  USHF.R.U32.HI UR9, URZ, 0x3, UR10 ;  /* 0x000000033f097899 */ /* 0x000fe4000801160a */
[----:B------:R-:W-:Y:S01]  /*42e0*/  UPRMT UR4, UR4, 0x5410, UR8 ;  /* 0x0000541004047896 */ /* 0x000fe20008000008 */
[----:B------:R-:W-:Y:S01]  /*42f0*/  IMAD.WIDE R112, R8, 0x4, R112 ;  /* 0x0000000408707825 */ /* 0x000fe200078e0270 */
[----:B------:R-:W-:-:S02]  /*4300*/  USHF.R.U32.HI UR8, URZ, 0x2, UR10 ;  /* 0x000000023f087899 */ /* 0x000fc4000801160a */
[----:B------:R-:W-:Y:S01]  /*4310*/  USHF.R.U32.HI UR10, URZ, 0xf, UR10 ;  /* 0x0000000f3f0a7899 */ /* 0x000fe2000801160a */
[----:B------:R-:W-:Y:S01]  /*4320*/  LDGSTS.E [R26+0x800c], desc[UR30][R124.64], !P0 ;  /* 0x0800c0007c1a7fae */ /* 0x000fe2000c12185e */
[C---:B------:R-:W-:Y:S01]  /*4330*/  IMAD.WIDE R114, R8.reuse, 0x4, R114 ;  /* 0x0000000408727825 */ /* 0x040fe200078e0272 */
[----:B------:R-:W-:Y:S02]  /*4340*/  ULOP3.LUT UP1, URZ, UR11, 0x1, URZ, 0xc0, !UPT ;  /* 0x000000010b3f7892 */ /* 0x000fe4000f82c03f */
[----:B------:R-:W-:Y:S01]  /*4350*/  ULOP3.LUT UP6, URZ, UR10, 0x1, URZ, 0xc0, !UPT ;  /* 0x000000010a3f7892 */ /* 0x000fe2000f8cc03f */
[----:B------:R-:W-:Y:S01]  /*4360*/  LDGSTS.E [R26+0xc00c], desc[UR30][R126.64], !P0 ;  /* 0x0c00c0007e1a7fae */ /* 0x000fe2000c12185e */
[----:B------:R-:W-:-:S04]  /*4370*/  IMAD.WIDE R102, R8, 0x4, R102 ;  /* 0x0000000408667825 */ /* 0x000fc800078e0266 */
[----:B------:R-:W-:Y:S01]  /*4380*/  PLOP3.LUT P4, PT, PT, PT, UP6, 0x80, 0x0 ;  /* 0x000000000000781c */ /* 0x000fe20003f8f068 */
[----:B------:R-:W-:Y:S01]  /*4390*/  ULOP3.LUT UP6, URZ, UR20, 0x1, URZ, 0xc0, !UPT ;  /* 0x00000001143f7892 */ /* 0x000fe2000f8cc03f */
[----:B------:R-:W-:-:S04]  /*43a0*/  IMAD.WIDE R110, R8, 0x4, R110 ;  /* 0x00000004086e7825 */ /* 0x000fc800078e026e */
[----:B------:R-:W-:Y:S01]  /*43b0*/  IMAD.WIDE R106, R8, 0x4, R106 ;  /* 0x00000004086a7825 */ /* 0x000fe200078e026a */
[----:B------:R-:W-:-:S03]  /*43c0*/  PLOP3.LUT P0, PT, PT, PT, UP6, 0x80, 0x0 ;  /* 0x000000000000781c */ /* 0x000fc60003f0f068 */
[----:B------:R-:W-:-:S03]  /*43d0*/  IMAD.WIDE R108, R8, 0x4, R108 ;  /* 0x00000004086c7825 */ /* 0x000fc600078e026c */
[----:B------:R-:W-:Y:S01]  /*43e0*/  LDGSTS.E [R25+0x8000], desc[UR30][R120.64], P4 ;  /* 0x0800000078197fae */ /* 0x000fe2000a12185e */
[----:B------:R-:W-:-:S03]  /*43f0*/  IMAD.WIDE R100, R8, 0x4, R100 ;  /* 0x0000000408647825 */ /* 0x000fc600078e0264 */
[----:B------:R-:W-:Y:S01]  /*4400*/  LDGSTS.E [R25+0xc000], desc[UR30][R122.64], P4 ;  /* 0x0c0000007a197fae */ /* 0x000fe2000a12185e */
[----:B------:R-:W-:Y:S01]  /*4410*/  PLOP3.LUT P4, PT, PT, PT, UP4, 0x80, 0x0 ;  /* 0x000000000000781c */ /* 0x000fe20003f8f048 */
[----:B------:R-:W-:Y:S01]  /*4420*/  ULOP3.LUT UP4, URZ, UR17, 0x1, URZ, 0xc0, !UPT ;  /* 0x00000001113f7892 */ /* 0x000fe2000f88c03f */
[C---:B------:R-:W-:Y:S01]  /*4430*/  IMAD.WIDE R104, R8.reuse, 0x4, R104 ;  /* 0x0000000408687825 */ /* 0x040fe200078e0268 */
[----:B------:R-:W-:Y:S03]  /*4440*/  LDGSTS.E [R25+0x8004], desc[UR30][R116.64], P1 ;  /* 0x0800400074197fae */ /* 0x000fe6000892185e */
[C---:B------:R-:W-:Y:S01]  /*4450*/  IMAD.WIDE R98, R8.reuse, 0x4, R98 ;  /* 0x0000000408627825 */ /* 0x040fe200078e0262 */
        /* <DEDUP_REMOVED lines=11> */
[----:B------:R-:W-:Y:S01]  /*4510*/  IMAD.WIDE R92, R8, 0x4, R92 ;  /* 0x00000004085c7825 */ /* 0x000fe200078e025c */
[----:B------:R-:W-:Y:S01]  /*4520*/  LDGSTS.E [R25+0xc00c], desc[UR30][R110.64], P4 ;  /* 0x0c00c0006e197fae */ /* 0x000fe2000a12185e */
[----:B------:R-:W-:-:S02]  /*4530*/  PLOP3.LUT P4, PT, PT, PT, UP5, 0x80, 0x0 ;  /* 0x000000000000781c */ /* 0x000fc40003f8f058 */
        /* <DEDUP_REMOVED lines=15> */
[----:B------:R-:W-:Y:S02]  /*4630*/  PLOP3.LUT P4, PT, PT, PT, UP4, 0x80, 0x0 ;  /* 0x000000000000781c */ /* 0x000fe40003f8f048 */
        /* <DEDUP_REMOVED lines=8> */
[----:B------:R-:W-:Y:S01]  /*46c0*/  IMAD.U32 R9, RZ, RZ, UR4 ;  /* 0x00000004ff097e24 */ /* 0x000fe2000f8e00ff */
[----:B------:R-:W-:Y:S01]  /*46d0*/  LDGSTS.E [R23+0xc000], desc[UR30][R90.64], P0 ;  /* 0x0c0000005a177fae */ /* 0x000fe2000812185e */
[----:B------:R-:W-:Y:S01]  /*46e0*/  PLOP3.LUT P0, PT, PT, PT, UP1, 0x80, 0x0 ;  /* 0x000000000000781c */ /* 0x000fe20003f0f018 */
[----:B------:R-:W-:Y:S01]  /*46f0*/  ULOP3.LUT UP1, URZ, UR7, 0x1, URZ, 0xc0, !UPT ;  /* 0x00000001073f7892 */ /* 0x000fe2000f82c03f */
[----:B------:R-:W-:Y:S01]  /*4700*/  IMAD.WIDE R34, R8, 0x4, R34 ;  /* 0x0000000408227825 */ /* 0x000fe200078e0222 */
[----:B------:R-:W-:Y:S01]  /*4710*/  LDGSTS.E [R23+0x8004], desc[UR30][R74.64], P4 ;  /* 0x080040004a177fae */ /* 0x000fe2000a12185e */
[----:B------:R-:W-:-:S02]  /*4720*/  SHF.R.U64 R9, R9, 0x1f, RZ ;  /* 0x0000001f09097819 */ /* 0x000fc400000012ff */
[C---:B------:R-:W-:Y:S01]  /*4730*/  IMAD.WIDE R66, R8.reuse, 0x4, R66 ;  /* 0x0000000408427825 */ /* 0x040fe200078e0242 */
[----:B------:R-:W-:Y:S01]  /*4740*/  LDGSTS.E [R23+0xc004], desc[UR30][R88.64], P4 ;  /* 0x0c00400058177fae */ /* 0x000fe2000a12185e */
[----:B------:R-:W-:Y:S02]  /*4750*/  PLOP3.LUT P4, PT, PT, PT, UP2, 0x80, 0x0 ;  /* 0x000000000000781c */ /* 0x000fe40003f8f028 */
[----:B------:R-:W-:Y:S01]  /*4760*/  LOP3.LUT P2, RZ, R9, 0x1, RZ, 0xc0, !PT ;  /* 0x0000000109ff7812 */ /* 0x000fe2000784c0ff */
[----:B------:R-:W-:Y:S01]  /*4770*/  LDGSTS.E [R23+0x8008], desc[UR30][R222.64], P1 ;  /* 0x08008000de177fae */ /* 0x000fe2000892185e */
[----:B------:R-:W-:-:S03]  /*4780*/  IMAD.WIDE R78, R8, 0x4, R78 ;  /* 0x00000004084e7825 */ /* 0x000fc600078e024e */
[----:B------:R-:W-:Y:S01]  /*4790*/  LDGSTS.E [R23+0xc008], desc[UR30][R220.64], P1 ;  /* 0x0c008000dc177fae */ /* 0x000fe2000892185e */
[----:B------:R-:W-:Y:S01]  /*47a0*/  PLOP3.LUT P1, PT, PT, PT, UP0, 0x80, 0x0 ;  /* 0x000000000000781c */ /* 0x000fe20003f2f008 */
[----:B------:R-:W-:Y:S01]  /*47b0*/  ULOP3.LUT UP0, URZ, UR8, 0x1, URZ, 0xc0, !UPT ;  /* 0x00000001083f7892 */ /* 0x000fe2000f80c03f */
[----:B------:R-:W-:Y:S01]  /*47c0*/  IMAD.SHL.U32 R9, R19, 0x20, RZ ;  /* 0x0000002013097824 */ /* 0x000fe200078e00ff */
[----:B------:R-:W-:Y:S01]  /*47d0*/  LDGSTS.E [R23+0x800c], desc[UR30][R86.64], P0 ;  /* 0x0800c00056177fae */ /* 0x000fe2000812185e */
[----:B------:R-:W-:-:S03]  /*47e0*/  IMAD.WIDE R68, R8, 0x4, R68 ;  /* 0x0000000408447825 */ /* 0x000fc600078e0244 */
[----:B------:R-:W-:Y:S01]  /*47f0*/  LDGSTS.E [R23+0xc00c], desc[UR30][R82.64], P0 ;  /* 0x0c00c00052177fae */ /* 0x000fe2000812185e */
[----:B------:R-:W-:Y:S01]  /*4800*/  PLOP3.LUT P0, PT, PT, PT, UP1, 0x80, 0x0 ;  /* 0x000000000000781c */ /* 0x000fe20003f0f018 */
[C---:B------:R-:W-:Y:S02]  /*4810*/  IMAD.WIDE R70, R8.reuse, 0x4, R70 ;  /* 0x0000000408467825 */ /* 0x040fe400078e0246 */
[----:B------:R-:W-:Y:S02]  /*4820*/  LDGSTS.E [R22+0x8000], desc[UR30][R80.64], P4 ;  /* 0x0800000050167fae */ /* 0x000fe4000a12185e */
[----:B------:R-:W-:Y:S02]  /*4830*/  IMAD.WIDE R30, R8, 0x4, R30 ;  /* 0x00000004081e7825 */ /* 0x000fe400078e021e */
[----:B------:R-:W-:Y:S01]  /*4840*/  LDGSTS.E [R22+0xc000], desc[UR30][R64.64], P4 ;  /* 0x0c00000040167fae */ /* 0x000fe2000a12185e */
[----:B------:R-:W-:Y:S01]  /*4850*/  PLOP3.LUT P4, PT, PT, PT, UP0, 0x80, 0x0 ;  /* 0x000000000000781c */ /* 0x000fe20003f8f008 */
[----:B------:R-:W-:-:S04]  /*4860*/  IMAD.WIDE R76, R9, 0x4, R76 ;  /* 0x00000004094c7825 */ /* 0x000fc800078e024c */
[----:B------:R-:W-:-:S04]  /*4870*/  IMAD.WIDE R48, R9, 0x4, R48 ;  /* 0x0000000409307825 */ /* 0x000fc800078e0230 */
[----:B------:R-:W-:-:S04]  /*4880*/  IMAD.WIDE R46, R9, 0x4, R46 ;  /* 0x00000004092e7825 */ /* 0x000fc800078e022e */
[----:B------:R-:W-:Y:S01]  /*4890*/  LDGSTS.E [R22+0x8004], desc[UR30][R34.64], P4 ;  /* 0x0800400022167fae */ /* 0x000fe2000a12185e */
[----:B------:R-:W-:-:S03]  /*48a0*/  IMAD.WIDE R44, R9, 0x4, R44 ;  /* 0x00000004092c7825 */ /* 0x000fc600078e022c */
[----:B------:R-:W-:Y:S01]  /*48b0*/  LDGSTS.E [R22+0xc004], desc[UR30][R66.64], P4 ;  /* 0x0c00400042167fae */ /* 0x000fe2000a12185e */
[----:B------:R-:W-:-:S03]  /*48c0*/  IMAD.WIDE R42, R9, 0x4, R42 ;  /* 0x00000004092a7825 */ /* 0x000fc600078e022a */
[----:B------:R-:W-:Y:S01]  /*48d0*/  LDGSTS.E [R22+0x8008], desc[UR30][R78.64], P0 ;  /* 0x080080004e167fae */ /* 0x000fe2000812185e */
[----:B------:R-:W-:-:S03]  /*48e0*/  IMAD.WIDE R40, R9, 0x4, R40 ;  /* 0x0000000409287825 */ /* 0x000fc600078e0228 */
[----:B------:R-:W-:Y:S01]  /*48f0*/  LDGSTS.E [R22+0xc008], desc[UR30][R68.64], P0 ;  /* 0x0c00800044167fae */ /* 0x000fe2000812185e */
[----:B------:R-:W-:-:S03]  /*4900*/  IMAD.WIDE R38, R9, 0x4, R38 ;  /* 0x0000000409267825 */ /* 0x000fc600078e0226 */
[----:B------:R-:W-:Y:S01]  /*4910*/  LDGSTS.E [R22+0x800c], desc[UR30][R70.64], !P3 ;  /* 0x0800c00046167fae */ /* 0x000fe2000d92185e */
[----:B------:R-:W-:-:S03]  /*4920*/  IMAD.WIDE R36, R9, 0x4, R36 ;  /* 0x0000000409247825 */ /* 0x000fc600078e0224 */
[----:B------:R-:W-:Y:S01]  /*4930*/  LDGSTS.E [R22+0xc00c], desc[UR30][R30.64], !P1 ;  /* 0x0c00c0001e167fae */ /* 0x000fe2000c92185e */
[----:B------:R-:W-:-:S03]  /*4940*/  IMAD.WIDE R62, R9, 0x4, R62 ;  /* 0x00000004093e7825 */ /* 0x000fc600078e023e */
[----:B------:R-:W0:Y:S01]  /*4950*/  LDGDEPBAR ;  /* 0x00000000000079af */ /* 0x000e220000000000 */
[----:B------:R-:W-:-:S03]  /*4960*/  IMAD.WIDE R60, R9, 0x4, R60 ;  /* 0x00000004093c7825 */ /* 0x000fc600078e023c */
        /* <DEDUP_REMOVED lines=13> */
[----:B------:R-:W-:Y:S02]  /*4a40*/  IMAD.U32 R19, RZ, RZ, UR4 ;  /* 0x00000004ff137e24 */ /* 0x000fe4000f8e00ff */
[C---:B------:R-:W-:Y:S01]  /*4a50*/  IMAD.WIDE R72, R8.reuse, 0x4, R72 ;  /* 0x0000000408487825 */ /* 0x040fe200078e0248 */
[----:B------:R-:W-:Y:S02]  /*4a60*/  LDGSTS.E [R21+0x23c00], desc[UR30][R36.64], P6 ;  /* 0x23c0000024157fae */ /* 0x000fe4000b12185e */
[----:B------:R-:W-:Y:S01]  /*4a70*/  SHF.R.U64 R19, R19, 0x1e, RZ ;  /* 0x0000001e13137819 */ /* 0x000fe200000012ff */
[C---:B------:R-:W-:Y:S01]  /*4a80*/  IMAD.WIDE R218, R8.reuse, 0x4, R218 ;  /* 0x0000000408da7825 */ /* 0x040fe200078e02da */
[----:B------:R-:W-:Y:S02]  /*4a90*/  LDGSTS.E [R20+0x22200], desc[UR30][R62.64], P6 ;  /* 0x222000003e147fae */ /* 0x000fe4000b12185e */
[----:B------:R-:W-:Y:S01]  /*4aa0*/  LOP3.LUT P0, RZ, R19, 0x1, RZ, 0xc0, !PT ;  /* 0x0000000113ff7812 */ /* 0x000fe2000780c0ff */
[----:B------:R-:W-:Y:S01]  /*4ab0*/  IMAD.U32 R19, RZ, RZ, UR4 ;  /* 0x00000004ff137e24 */ /* 0x000fe2000f8e00ff */
[----:B------:R-:W-:Y:S01]  /*4ac0*/  LDGSTS.E [R20+0x22600], desc[UR30][R60.64], P6 ;  /* 0x226000003c147fae */ /* 0x000fe2000b12185e */
[----:B------:R-:W-:-:S03]  /*4ad0*/  IMAD.WIDE R216, R8, 0x4, R216 ;  /* 0x0000000408d87825 */ /* 0x000fc600078e02d8 */
[----:B------:R-:W-:Y:S01]  /*4ae0*/  LDGSTS.E [R20+0x22a00], desc[UR30][R32.64], P6 ;  /* 0x22a0000020147fae */ /* 0x000fe2000b12185e */
[C---:B------:R-:W-:Y:S01]  /*4af0*/  IMAD.WIDE R214, R8.reuse, 0x4, R214 ;  /* 0x0000000408d67825 */ /* 0x040fe200078e02d6 */
[----:B------:R-:W-:Y:S02]  /*4b00*/  SHF.R.U64 R19, R19, 0x1d, RZ ;  /* 0x0000001d13137819 */ /* 0x000fe400000012ff */
[----:B------:R-:W-:Y:S01]  /*4b10*/  LDGSTS.E [R20+0x22e00], desc[UR30][R58.64], P6 ;  /* 0x22e000003a147fae */ /* 0x000fe2000b12185e */
[C---:B------:R-:W-:Y:S01]  /*4b20*/  IMAD.WIDE R210, R8.reuse, 0x4, R210 ;  /* 0x0000000408d27825 */ /* 0x040fe200078e02d2 */
[----:B------:R-:W-:Y:S02]  /*4b30*/  LOP3.LUT P1, RZ, R19, 0x1, RZ, 0xc0, !PT ;  /* 0x0000000113ff7812 */ /* 0x000fe4000782c0ff */
        /* <DEDUP_REMOVED lines=8> */
[----:B------:R-:W0:Y:S01]  /*4bc0*/  LDGDEPBAR ;  /* 0x00000000000079af */ /* 0x000e220000000000 */
[C---:B------:R-:W-:Y:S01]  /*4bd0*/  IMAD.WIDE R194, R8.reuse, 0x4, R194 ;  /* 0x0000000408c27825 */ /* 0x040fe200078e02c2 */
[----:B------:R-:W-:Y:S03]  /*4be0*/  BAR.SYNC.DEFER_BLOCKING 0x0 ;  /* 0x0000000000007b1d */ /* 0x000fe60000010000 */
[----:B------:R-:W-:-:S04]  /*4bf0*/  IMAD.WIDE R178, R8, 0x4, R178 ;  /* 0x0000000408b27825 */ /* 0x000fc800078e02b2 */
[----:B------:R-:W-:-:S04]  /*4c00*/  IMAD.WIDE R182, R8, 0x4, R182 ;  /* 0x0000000408b67825 */ /* 0x000fc800078e02b6 */
[----:B------:R-:W-:-:S04]  /*4c10*/  IMAD.WIDE R170, R8, 0x4, R170 ;  /* 0x0000000408aa7825 */ /* 0x000fc800078e02aa */
[----:B---3--:R-:W-:-:S04]  /*4c20*/  IMAD.WIDE R174, R8, 0x4, R174 ;  /* 0x0000000408ae7825 */ /* 0x008fc800078e02ae */
[----:B-----5:R-:W-:-:S04]  /*4c30*/  IMAD.WIDE R162, R8, 0x4, R162 ;  /* 0x0000000408a27825 */ /* 0x020fc800078e02a2 */
[C---:B------:R-:W-:Y:S01]  /*4c40*/  IMAD.WIDE R166, R8.reuse, 0x4, R166 ;  /* 0x0000000408a67825 */ /* 0x040fe200078e02a6 */
[----:B------:R-:W-:Y:S01]  /*4c50*/  @!PT LDS RZ, [RZ] ;  /* 0x00000000fffff984 */ /* 0x000fe20000000800 */
[----:B------:R-:W-:Y:S01]  /*4c60*/  @!PT LDS RZ, [RZ] ;  /* 0x00000000fffff984 */ /* 0x000fe20000000800 */
[----:B------:R-:W-:Y:S01]  /*4c70*/  @!PT LDS RZ, [RZ] ;  /* 0x00000000fffff984 */ /* 0x000fe20000000800 */
[----:B------:R1:W-:Y:S03]  /*4c80*/  LDGSTS.E [R29+0x10000], desc[UR30][R72.64], P2 ;  /* 0x10000000481d7fae */ /* 0x0003e6000912185e */
[C---:B------:R-:W-:Y:S01]  /*4c90*/  IMAD.WIDE R154, R8.reuse, 0x4, R154 ;  /* 0x00000004089a7825 */ /* 0x040fe200078e029a */
[----:B------:R-:W-:Y:S01]  /*4ca0*/  LDGSTS.E [R29+0x14000], desc[UR30][R218.64], P2 ;  /* 0x14000000da1d7fae */ /* 0x000fe2000912185e */
[----:B------:R-:W-:Y:S02]  /*4cb0*/  ISETP.GE.AND P2, PT, R201, UR5, PT ;  /* 0x00000005c9007c0c */ /* 0x000fe4000bf46270 */
[----:B------:R-:W-:Y:S01]  /*4cc0*/  IMAD.WIDE R158, R8, 0x4, R158 ;  /* 0x00000004089e7825 */ /* 0x000fe200078e029e */
[----:B------:R-:W-:Y:S01]  /*4cd0*/  LDGSTS.E [R29+0x10004], desc[UR30][R216.64], P0 ;  /* 0x10004000d81d7fae */ /* 0x000fe2000812185e */
[----:B------:R-:W-:-:S02]  /*4ce0*/  SEL R19, RZ, 0x4, P2 ;  /* 0x00000004ff137807 */ /* 0x000fc40001000000 */
[----:B------:R-:W-:Y:S01]  /*4cf0*/  IMAD.WIDE R148, R8, 0x4, R148 ;  /* 0x0000000408947825 */ /* 0x000fe200078e0294 */
[----:B------:R-:W-:Y:S01]  /*4d00*/  LDGSTS.E [R29+0x14004], desc[UR30][R214.64], P0 ;  /* 0x14004000d61d7fae */ /* 0x000fe2000812185e */
[----:B------:R-:W-:Y:S02]  /*4d10*/  ISETP.GT.AND P0, PT, R12, 0x5f, PT ;  /* 0x0000005f0c00780c */ /* 0x000fe40003f04270 */
[----:B-1----:R-:W-:Y:S01]  /*4d20*/  IMAD.U32 R72, RZ, RZ, UR4 ;  /* 0x00000004ff487e24 */ /* 0x002fe2000f8e00ff */
[----:B------:R-:W-:Y:S01]  /*4d30*/  LDGSTS.E [R29+0x10008], desc[UR30][R210.64], P1 ;  /* 0x10008000d21d7fae */ /* 0x000fe2000892185e */
[----:B------:R-:W-:Y:S01]  /*4d40*/  SEL R19, R19, RZ, P0 ;  /* 0x000000ff13137207 */ /* 0x000fe20000000000 */
[C---:B------:R-:W-:Y:S02]  /*4d50*/  IMAD.WIDE R150, R8.reuse, 0x4, R150 ;  /* 0x0000000408967825 */ /* 0x040fe400078e0296 */
[----:B------:R-:W-:Y:S01]  /*4d60*/  LDGSTS.E [R29+0x14008], desc[UR30][R206.64], P1 ;  /* 0x14008000ce1d7fae */ /* 0x000fe2000892185e */
[----:B------:R-:W-:Y:S01]  /*4d70*/  ISETP.NE.U32.AND P0, PT, R19, RZ, PT ;  /* 0x000000ff1300720c */ /* 0x000fe20003f05070 */
[----:B------:R-:W-:Y:S01]  /*4d80*/  IMAD.WIDE R144, R8, 0x4, R144 ;  /* 0x0000000408907825 */ /* 0x000fe200078e0290 */
[----:B------:R-:W-:-:S03]  /*4d90*/  SHF.R.U64 R19, R72, 0x1c, RZ ;  /* 0x0000001c48137819 */ /* 0x000fc600000012ff */
[----:B------:R-:W-:Y:S01]  /*4da0*/  IMAD.WIDE R146, R8, 0x4, R146 ;  /* 0x0000000408927825 */ /* 0x000fe200078e0292 */
[----:B------:R-:W-:Y:S02]  /*4db0*/  LOP3.LUT P6, RZ, R19, 0x1, RZ, 0xc0, !PT ;  /* 0x0000000113ff7812 */ /* 0x000fe400078cc0ff */
[----:B------:R-:W-:Y:S01]  /*4dc0*/  SHF.R.U64 R19, R72, 0x1b, RZ ;  /* 0x0000001b48137819 */ /* 0x000fe200000012ff */
[----:B------:R-:W-:-:S03]  /*4dd0*/  IMAD.WIDE R140, R8, 0x4, R140 ;  /* 0x00000004088c7825 */ /* 0x000fc600078e028c */
[----:B------:R-:W-:Y:S01]  /*4de0*/  LOP3.LUT P4, RZ, R19, 0x1, RZ, 0xc0, !PT ;  /* 0x0000000113ff7812 */ /* 0x000fe2000788c0ff */
[----:B------:R-:W-:Y:S01]  /*4df0*/  IMAD.WIDE R142, R8, 0x4, R142 ;  /* 0x00000004088e7825 */ /* 0x000fe200078e028e */
[----:B------:R-:W-:-:S03]  /*4e00*/  SHF.R.U64 R19, R72, 0x1a, RZ ;  /* 0x0000001a48137819 */ /* 0x000fc600000012ff */
[----:B------:R-:W-:Y:S01]  /*4e10*/  IMAD.WIDE R136, R8, 0x4, R136 ;  /* 0x0000000408887825 */ /* 0x000fe200078e0288 */
[----:B------:R-:W-:Y:S01]  /*4e20*/  LOP3.LUT P3, RZ, R19, 0x1, RZ, 0xc0, !PT ;  /* 0x0000000113ff7812 */ /* 0x000fe2000786c0ff */
[----:B------:R-:W-:Y:S01]  /*4e30*/  LDGSTS.E [R29+0x1000c], desc[UR30][R198.64], P6 ;  /* 0x1000c000c61d7fae */ /* 0x000fe2000b12185e */
[----:B------:R-:W-:Y:S01]  /*4e40*/  SHF.R.U64 R19, R72, 0x19, RZ ;  /* 0x0000001948137819 */ /* 0x000fe200000012ff */
[C---:B------:R-:W-:Y:S02]  /*4e50*/  IMAD.WIDE R138, R8.reuse, 0x4, R138 ;  /* 0x00000004088a7825 */ /* 0x040fe400078e028a */
[----:B------:R1:W-:Y:S01]  /*4e60*/  LDGSTS.E [R29+0x1400c], desc[UR30][R202.64], P6 ;  /* 0x1400c000ca1d7fae */ /* 0x0003e2000b12185e */
[----:B------:R-:W-:Y:S01]  /*4e70*/  LOP3.LUT P2, RZ, R19, 0x1, RZ, 0xc0, !PT ;  /* 0x0000000113ff7812 */ /* 0x000fe2000784c0ff */
[----:B------:R-:W-:Y:S01]  /*4e80*/  IMAD.WIDE R132, R8, 0x4, R132 ;  /* 0x0000000408847825 */ /* 0x000fe200078e0284 */
[----:B------:R-:W-:Y:S01]  /*4e90*/  SHF.R.U64 R19, R72, 0x18, RZ ;  /* 0x0000001848137819 */ /* 0x000fe200000012ff */
[----:B------:R-:W-:Y:S02]  /*4ea0*/  LDGSTS.E [R28+0x10000], desc[UR30][R186.64], P4 ;  /* 0x10000000ba1c7fae */ /* 0x000fe4000a12185e */
[----:B------:R-:W-:Y:S01]  /*4eb0*/  IMAD.WIDE R134, R8, 0x4, R134 ;  /* 0x0000000408867825 */ /* 0x000fe200078e0286 */
[----:B------:R-:W-:Y:S01]  /*4ec0*/  LOP3.LUT P1, RZ, R19, 0x1, RZ, 0xc0, !PT ;  /* 0x0000000113ff7812 */ /* 0x000fe2000782c0ff */
[----:B------:R-:W-:Y:S01]  /*4ed0*/  LDGSTS.E [R28+0x14000], desc[UR30][R194.64], P4 ;  /* 0x14000000c21c7fae */ /* 0x000fe2000a12185e */
[----:B------:R-:W-:Y:S01]  /*4ee0*/  SHF.R.U64 R19, R72, 0x17, RZ ;  /* 0x0000001748137819 */ /* 0x000fe200000012ff */
[----:B------:R-:W-:-:S02]  /*4ef0*/  IMAD.WIDE R128, R8, 0x4, R128 ;  /* 0x0000000408807825 */ /* 0x000fc400078e0280 */
[----:B------:R-:W-:Y:S01]  /*4f00*/  LDGSTS.E [R28+0x10004], desc[UR30][R178.64], P3 ;  /* 0x10004000b21c7fae */ /* 0x000fe2000992185e */
[----:B------:R-:W-:Y:S01]  /*4f10*/  LOP3.LUT P6, RZ, R19, 0x1, RZ, 0xc0, !PT ;  /* 0x0000000113ff7812 */ /* 0x000fe200078cc0ff */
[----:B-1----:R-:W-:Y:S01]  /*4f20*/  IMAD.U32 R29, RZ, RZ, UR4 ;  /* 0x00000004ff1d7e24 */ /* 0x002fe2000f8e00ff */
[----:B------:R-:W-:Y:S01]  /*4f30*/  SHF.R.U64 R19, R72, 0x16, RZ ;  /* 0x0000001648137819 */ /* 0x000fe200000012ff */
[----:B------:R-:W-:Y:S01]  /*4f40*/  LDGSTS.E [R28+0x14004], desc[UR30][R182.64], P3 ;  /* 0x14004000b61c7fae */ /* 0x000fe2000992185e */
[----:B------:R-:W-:Y:S02]  /*4f50*/  IMAD.WIDE R130, R8, 0x4, R130 ;  /* 0x0000000408827825 */ /* 0x000fe400078e0282 */
[----:B------:R-:W-:Y:S01]  /*4f60*/  LOP3.LUT P4, RZ, R19, 0x1, RZ, 0xc0, !PT ;  /* 0x0000000113ff7812 */ /* 0x000fe2000788c0ff */
[----:B------:R-:W-:Y:S01]  /*4f70*/  LDGSTS.E [R28+0x10008], desc[UR30][R170.64], P2 ;  /* 0x10008000aa1c7fae */ /* 0x000fe2000912185e */
[----:B------:R-:W-:Y:S01]  /*4f80*/  SHF.R.U64 R19, R72, 0x15, RZ ;  /* 0x0000001548137819 */ /* 0x000fe200000012ff */
[C---:B------:R-:W-:Y:S01]  /*4f90*/  IMAD.WIDE R124, R8.reuse, 0x4, R124 ;  /* 0x00000004087c7825 */ /* 0x040fe200078e027c */
[----:B------:R-:W-:Y:S01]  /*4fa0*/  CS2R R72, SRZ ;  /* 0x0000000000487805 */ /* 0x000fe2000001ff00 */
[----:B------:R-:W-:Y:S01]  /*4fb0*/  LDGSTS.E [R28+0x14008], desc[UR30][R174.64], P2 ;  /* 0x14008000ae1c7fae */ /* 0x000fe2000912185e */
[----:B------:R-:W-:Y:S01]  /*4fc0*/  LOP3.LUT P3, RZ, R19, 0x1, RZ, 0xc0, !PT ;  /* 0x0000000113ff7812 */ /* 0x000fe2000786c0ff */
[C---:B------:R-:W-:Y:S01]  /*4fd0*/  IMAD.WIDE R126, R8.reuse, 0x4, R126 ;  /* 0x00000004087e7825 */ /* 0x040fe200078e027e */
[----:B------:R-:W-:Y:S01]  /*4fe0*/  SHF.R.U64 R19, R29, 0x14, RZ ;  /* 0x000000141d137819 */ /* 0x000fe200000012ff */
[----:B------:R-:W-:Y:S02]  /*4ff0*/  LDGSTS.E [R28+0x1000c], desc[UR30][R162.64], P1 ;  /* 0x1000c000a21c7fae */ /* 0x000fe4000892185e */
[C---:B------:R-:W-:Y:S01]  /*5000*/  IMAD.WIDE R120, R8.reuse, 0x4, R120 ;  /* 0x0000000408787825 */ /* 0x040fe200078e0278 */
[----:B------:R-:W-:Y:S01]  /*5010*/  LOP3.LUT P2, RZ, R19, 0x1, RZ, 0xc0, !PT ;  /* 0x0000000113ff7812 */ /* 0x000fe2000784c0ff */
[----:B------:R1:W-:Y:S01]  /*5020*/  LDGSTS.E [R28+0x1400c], desc[UR30][R166.64], P1 ;  /* 0x1400c000a61c7fae */ /* 0x0003e2000892185e */
[----:B------:R-:W-:Y:S01]  /*5030*/  SHF.R.U64 R19, R29, 0x13, RZ ;  /* 0x000000131d137819 */ /* 0x000fe200000012ff */
[----:B------:R-:W-:-:S02]  /*5040*/  IMAD.WIDE R122, R8, 0x4, R122 ;  /* 0x00000004087a7825 */ /* 0x000fc400078e027a */
[----:B------:R-:W-:Y:S01]  /*5050*/  LDGSTS.E [R27+0x10000], desc[UR30][R154.64], P6 ;  /* 0x100000009a1b7fae */ /* 0x000fe2000b12185e */
[----:B------:R-:W-:Y:S01]  /*5060*/  LOP3.LUT P1, RZ, R19, 0x1, RZ, 0xc0, !PT ;  /* 0x0000000113ff7812 */ /* 0x000fe2000782c0ff */
[C---:B------:R-:W-:Y:S01]  /*5070*/  IMAD.WIDE R116, R8.reuse, 0x4, R116 ;  /* 0x0000000408747825 */ /* 0x040fe200078e0274 */
[----:B------:R-:W-:Y:S01]  /*5080*/  SHF.R.U64 R19, R29, 0x12, RZ ;  /* 0x000000121d137819 */ /* 0x000fe200000012ff */
[----:B------:R-:W-:Y:S02]  /*5090*/  LDGSTS.E [R27+0x14000], desc[UR30][R158.64], P6 ;  /* 0x140000009e1b7fae */ /* 0x000fe4000b12185e */
[----:B------:R-:W-:Y:S01]  /*50a0*/  IMAD.WIDE R118, R8, 0x4, R118 ;  /* 0x0000000408767825 */ /* 0x000fe200078e0276 */
[----:B------:R-:W-:Y:S01]  /*50b0*/  LOP3.LUT P6, RZ, R19, 0x1, RZ, 0xc0, !PT ;  /* 0x0000000113ff7812 */ /* 0x000fe200078cc0ff */
[----:B------:R2:W-:Y:S01]  /*50c0*/  LDGSTS.E [R27+0x10004], desc[UR30][R148.64], P4 ;  /* 0x10004000941b7fae */ /* 0x0005e2000a12185e */
[----:B------:R-:W-:Y:S01]  /*50d0*/  SHF.R.U64 R19, R29, 0x11, RZ ;  /* 0x000000111d137819 */ /* 0x000fe200000012ff */
[----:B-1----:R-:W-:-:S02]  /*50e0*/  IMAD.U32 R28, RZ, RZ, UR4 ;  /* 0x00000004ff1c7e24 */ /* 0x002fc4000f8e00ff */
[----:B------:R1:W-:Y:S01]  /*50f0*/  LDGSTS.E [R27+0x14004], desc[UR30][R150.64], P4 ;  /* 0x14004000961b7fae */ /* 0x0003e2000a12185e */
[----:B------:R-:W-:Y:S01]  /*5100*/  LOP3.LUT P4, RZ, R19, 0x1, RZ, 0xc0, !PT ;  /* 0x0000000113ff7812 */ /* 0x000fe2000788c0ff */
[----:B------:R-:W-:Y:S01]  /*5110*/  IMAD.WIDE R112, R8, 0x4, R112 ;  /* 0x0000000408707825 */ /* 0x000fe200078e0270 */
[----:B------:R-:W-:Y:S01]  /*5120*/  SHF.R.U64 R19, R28, 0x10, RZ ;  /* 0x000000101c137819 */ /* 0x000fe200000012ff */
[----:B------:R3:W-:Y:S02]  /*5130*/  LDGSTS.E [R27+0x10008], desc[UR30][R144.64], P3 ;  /* 0x10008000901b7fae */ /* 0x0007e4000992185e */
[C---:B------:R-:W-:Y:S02]  /*5140*/  IMAD.WIDE R114, R8.reuse, 0x4, R114 ;  /* 0x0000000408727825 */ /* 0x040fe400078e0272 */
[----:B------:R4:W-:Y:S01]  /*5150*/  LDGSTS.E [R27+0x14008], desc[UR30][R146.64], P3 ;  /* 0x14008000921b7fae */ /* 0x0009e2000992185e */
[----:B------:R-:W-:Y:S01]  /*5160*/  LOP3.LUT P3, RZ, R19, 0x1, RZ, 0xc0, !PT ;  /* 0x0000000113ff7812 */ /* 0x000fe2000786c0ff */
[----:B------:R-:W-:Y:S01]  /*5170*/  IMAD.WIDE R102, R8, 0x4, R102 ;  /* 0x0000000408667825 */ /* 0x000fe200078e0266 */
[----:B------:R-:W-:Y:S01]  /*5180*/  SHF.R.U64 R19, R28, 0xf, RZ ;  /* 0x0000000f1c137819 */ /* 0x000fe200000012ff */
[----:B------:R5:W-:Y:S01]  /*5190*/  LDGSTS.E [R27+0x1000c], desc[UR30][R140.64], P2 ;  /* 0x1000c0008c1b7fae */ /* 0x000be2000912185e */
[----:B--2---:R-:W-:Y:S01]  /*51a0*/  CS2R R148, SRZ ;  /* 0x0000000000947805 */ /* 0x004fe2000001ff00 */
[C---:B------:R-:W-:Y:S01]  /*51b0*/  IMAD.WIDE R110, R8.reuse, 0x4, R110 ;  /* 0x00000004086e7825 */ /* 0x040fe200078e026e */
[----:B-1----:R-:W-:Y:S01]  /*51c0*/  CS2R R150, SRZ ;  /* 0x0000000000967805 */ /* 0x002fe2000001ff00 */
[----:B------:R1:W-:Y:S01]  /*51d0*/  LDGSTS.E [R27+0x1400c], desc[UR30][R142.64], P2 ;  /* 0x1400c0008e1b7fae */ /* 0x0003e2000912185e */
[----:B------:R-:W-:Y:S01]  /*51e0*/  LOP3.LUT P2, RZ, R19, 0x1, RZ, 0xc0, !PT ;  /* 0x0000000113ff7812 */ /* 0x000fe2000784c0ff */
[----:B------:R-:W-:Y:S01]  /*51f0*/  IMAD.WIDE R106, R8, 0x4, R106 ;  /* 0x00000004086a7825 */ /* 0x000fe200078e026a */
[----:B------:R-:W-:Y:S01]  /*5200*/  SHF.R.U64 R19, R28, 0xe, RZ ;  /* 0x0000000e1c137819 */ /* 0x000fe200000012ff */
[----:B------:R2:W-:Y:S01]  /*5210*/  LDGSTS.E [R26+0x10000], desc[UR30][R136.64], P1 ;  /* 0x10000000881a7fae */ /* 0x0005e2000892185e */
[----:B---3--:R-:W-:Y:S01]  /*5220*/  CS2R R144, SRZ ;  /* 0x0000000000907805 */ /* 0x008fe2000001ff00 */
[C---:B------:R-:W-:Y:S01]  /*5230*/  IMAD.WIDE R108, R8.reuse, 0x4, R108 ;  /* 0x00000004086c7825 */ /* 0x040fe200078e026c */
[----:B----4-:R-:W-:Y:S01]  /*5240*/  CS2R R146, SRZ ;  /* 0x0000000000927805 */ /* 0x010fe2000001ff00 */
[----:B------:R3:W-:Y:S01]  /*5250*/  LDGSTS.E [R26+0x14000], desc[UR30][R138.64], P1 ;  /* 0x140000008a1a7fae */ /* 0x0007e2000892185e */
[----:B------:R-:W-:Y:S01]  /*5260*/  LOP3.LUT P1, RZ, R19, 0x1, RZ, 0xc0, !PT ;  /* 0x0000000113ff7812 */ /* 0x000fe2000782c0ff */
[----:B------:R-:W-:Y:S01]  /*5270*/  IMAD.WIDE R100, R8, 0x4, R100 ;  /* 0x0000000408647825 */ /* 0x000fe200078e0264 */
[----:B------:R-:W-:Y:S01]  /*5280*/  SHF.R.U64 R19, R28, 0xd, RZ ;  /* 0x0000000d1c137819 */ /* 0x000fe200000012ff */
[----:B------:R4:W-:Y:S01]  /*5290*/  LDGSTS.E [R26+0x10004], desc[UR30][R132.64], P6 ;  /* 0x10004000841a7fae */ /* 0x0009e2000b12185e */
[----:B-----5:R-:W-:Y:S01]  /*52a0*/  CS2R R140, SRZ ;  /* 0x00000000008c7805 */ /* 0x020fe2000001ff00 */
[----:B-1----:R-:W-:Y:S01]  /*52b0*/  IMAD.U32 R27, RZ, RZ, UR4 ;  /* 0x00000004ff1b7e24 */ /* 0x002fe2000f8e00ff */
[----:B------:R-:W-:Y:S01]  /*52c0*/  CS2R R142, SRZ ;  /* 0x00000000008e7805 */ /* 0x000fe2000001ff00 */
[----:B------:R1:W-:Y:S01]  /*52d0*/  LDGSTS.E [R26+0x14004], desc[UR30][R134.64], P6 ;  /* 0x14004000861a7fae */ /* 0x0003e2000b12185e */
[----:B------:R-:W-:Y:S01]  /*52e0*/  LOP3.LUT P6, RZ, R19, 0x1, RZ, 0xc0, !PT ;  /* 0x0000000113ff7812 */ /* 0x000fe200078cc0ff */
[C---:B------:R-:W-:Y:S01]  /*52f0*/  IMAD.WIDE R104, R8.reuse, 0x4, R104 ;  /* 0x0000000408687825 */ /* 0x040fe200078e0268 */
[----:B------:R-:W-:Y:S01]  /*5300*/  SHF.R.U64 R19, R27, 0xc, RZ ;  /* 0x0000000c1b137819 */ /* 0x000fe200000012ff */
[----:B------:R5:W-:Y:S01]  /*5310*/  LDGSTS.E [R26+0x10008], desc[UR30][R128.64], P4 ;  /* 0x10008000801a7fae */ /* 0x000be2000a12185e */
[----:B--2---:R-:W-:Y:S01]  /*5320*/  CS2R R136, SRZ ;  /* 0x0000000000887805 */ /* 0x004fe2000001ff00 */
[C---:B------:R-:W-:Y:S01]  /*5330*/  IMAD.WIDE R98, R8.reuse, 0x4, R98 ;  /* 0x0000000408627825 */ /* 0x040fe200078e0262 */
[----:B---3--:R-:W-:Y:S01]  /*5340*/  CS2R R138, SRZ ;  /* 0x00000000008a7805 */ /* 0x008fe2000001ff00 */
[----:B------:R2:W-:Y:S01]  /*5350*/  LDGSTS.E [R26+0x14008], desc[UR30][R130.64], P4 ;  /* 0x14008000821a7fae */ /* 0x0005e2000a12185e */
[----:B------:R-:W-:Y:S01]  /*5360*/  LOP3.LUT P4, RZ, R19, 0x1, RZ, 0xc0, !PT ;  /* 0x0000000113ff7812 */ /* 0x000fe2000788c0ff */
[C---:B------:R-:W-:Y:S01]  /*5370*/  IMAD.WIDE R96, R8.reuse, 0x4, R96 ;  /* 0x0000000408607825 */ /* 0x040fe200078e0260 */
[----:B------:R-:W-:Y:S01]  /*5380*/  SHF.R.U64 R19, R27, 0xb, RZ ;  /* 0x0000000b1b137819 */ /* 0x000fe200000012ff */
[----:B------:R3:W-:Y:S01]  /*5390*/  LDGSTS.E [R26+0x1000c], desc[UR30][R124.64], P3 ;  /* 0x1000c0007c1a7fae */ /* 0x0007e2000992185e */
[----:B----4-:R-:W-:Y:S01]  /*53a0*/  CS2R R132, SRZ ;  /* 0x0000000000847805 */ /* 0x010fe2000001ff00 */
[C---:B------:R-:W-:Y:S01]  /*53b0*/  IMAD.WIDE R84, R8.reuse, 0x4, R84 ;  /* 0x0000000408547825 */ /* 0x040fe200078e0254 */
[----:B-1----:R-:W-:Y:S01]  /*53c0*/  CS2R R134, SRZ ;  /* 0x0000000000867805 */ /* 0x002fe2000001ff00 */
[----:B------:R1:W-:Y:S01]  /*53d0*/  LDGSTS.E [R26+0x1400c], desc[UR30][R126.64], P3 ;  /* 0x1400c0007e1a7fae */ /* 0x0003e2000992185e */
[----:B------:R-:W-:Y:S01]  /*53e0*/  LOP3.LUT P3, RZ, R19, 0x1, RZ, 0xc0, !PT ;  /* 0x0000000113ff7812 */ /* 0x000fe2000786c0ff */
[C---:B------:R-:W-:Y:S01]  /*53f0*/  IMAD.WIDE R94, R8.reuse, 0x4, R94 ;  /* 0x00000004085e7825 */ /* 0x040fe200078e025e */
[----:B------:R-:W-:Y:S01]  /*5400*/  SHF.R.U64 R19, R27, 0xa, RZ ;  /* 0x0000000a1b137819 */ /* 0x000fe200000012ff */
[----:B------:R4:W-:Y:S01]  /*5410*/  LDGSTS.E [R25+0x10000], desc[UR30][R120.64], P2 ;  /* 0x1000000078197fae */ /* 0x0009e2000912185e */
[----:B-----5:R-:W-:Y:S01]  /*5420*/  CS2R R128, SRZ ;  /* 0x0000000000807805 */ /* 0x020fe2000001ff00 */
[C---:B------:R-:W-:Y:S01]  /*5430*/  IMAD.WIDE R92, R8.reuse, 0x4, R92 ;  /* 0x00000004085c7825 */ /* 0x040fe200078e025c */
[----:B--2---:R-:W-:Y:S01]  /*5440*/  CS2R R130, SRZ ;  /* 0x0000000000827805 */ /* 0x004fe2000001ff00 */
[----:B------:R2:W-:Y:S01]  /*5450*/  LDGSTS.E [R25+0x14000], desc[UR30][R122.64], P2 ;  /* 0x140000007a197fae */ /* 0x0005e2000912185e */
[----:B------:R-:W-:Y:S01]  /*5460*/  LOP3.LUT P2, RZ, R19, 0x1, RZ, 0xc0, !PT ;  /* 0x0000000113ff7812 */ /* 0x000fe2000784c0ff */
[C---:B------:R-:W-:Y:S01]  /*5470*/  IMAD.WIDE R90, R8.reuse, 0x4, R90 ;  /* 0x00000004085a7825 */ /* 0x040fe200078e025a */
[----:B------:R-:W-:Y:S01]  /*5480*/  SHF.R.U64 R19, R27, 0x9, RZ ;  /* 0x000000091b137819 */ /* 0x000fe200000012ff */
[----:B------:R5:W-:Y:S01]  /*5490*/  LDGSTS.E [R25+0x10004], desc[UR30][R116.64], P1 ;  /* 0x1000400074197fae */ /* 0x000be2000892185e */
[----:B---3--:R-:W-:Y:S01]  /*54a0*/  CS2R R124, SRZ ;  /* 0x00000000007c7805 */ /* 0x008fe2000001ff00 */
[----:B-1----:R-:W-:Y:S01]  /*54b0*/  IMAD.U32 R26, RZ, RZ, UR4 ;  /* 0x00000004ff1a7e24 */ /* 0x002fe2000f8e00ff */
[----:B------:R-:W-:Y:S01]  /*54c0*/  CS2R R126, SRZ ;  /* 0x00000000007e7805 */ /* 0x000fe2000001ff00 */
[----:B------:R1:W-:Y:S01]  /*54d0*/  LDGSTS.E [R25+0x14004], desc[UR30][R118.64], P1 ;  /* 0x1400400076197fae */ /* 0x0003e2000892185e */
[----:B------:R-:W-:Y:S01]  /*54e0*/  LOP3.LUT P1, RZ, R19, 0x1, RZ, 0xc0, !PT ;  /* 0x0000000113ff7812 */ /* 0x000fe2000782c0ff */
[----:B------:R-:W-:Y:S01]  /*54f0*/  IMAD.WIDE R74, R8, 0x4, R74 ;  /* 0x00000004084a7825 */ /* 0x000fe200078e024a */
[----:B------:R-:W-:Y:S01]  /*5500*/  SHF.R.U64 R19, R26, 0x8, RZ ;  /* 0x000000081a137819 */ /* 0x000fe200000012ff */
[----:B------:R3:W-:Y:S01]  /*5510*/  LDGSTS.E [R25+0x10008], desc[UR30][R112.64], P6 ;  /* 0x1000800070197fae */ /* 0x0007e2000b12185e */
[----:B----4-:R-:W-:Y:S01]  /*5520*/  CS2R R120, SRZ ;  /* 0x0000000000787805 */ /* 0x010fe2000001ff00 */
[C---:B------:R-:W-:Y:S01]  /*5530*/  IMAD.WIDE R88, R8.reuse, 0x4, R88 ;  /* 0x0000000408587825 */ /* 0x040fe200078e0258 */
[----:B--2---:R-:W-:Y:S01]  /*5540*/  CS2R R122, SRZ ;  /* 0x00000000007a7805 */ /* 0x004fe2000001ff00 */
[----:B------:R2:W-:Y:S01]  /*5550*/  LDGSTS.E [R25+0x14008], desc[UR30][R114.64], P6 ;  /* 0x1400800072197fae */ /* 0x0005e2000b12185e */
[----:B------:R-:W-:Y:S01]  /*5560*/  LOP3.LUT P6, RZ, R19, 0x1, RZ, 0xc0, !PT ;  /* 0x0000000113ff7812 */ /* 0x000fe200078cc0ff */
[----:B------:R-:W-:Y:S01]  /*5570*/  IMAD.WIDE R222, R8, 0x4, R222 ;  /* 0x0000000408de7825 */ /* 0x000fe200078e02de */
[----:B------:R-:W-:Y:S01]  /*5580*/  SHF.R.U64 R19, R26, 0x7, RZ ;  /* 0x000000071a137819 */ /* 0x000fe200000012ff */
[----:B------:R4:W-:Y:S01]  /*5590*/  LDGSTS.E [R25+0x1000c], desc[UR30][R102.64], P4 ;  /* 0x1000c00066197fae */ /* 0x0009e2000a12185e */
[----:B-----5:R-:W-:Y:S01]  /*55a0*/  CS2R R116, SRZ ;  /* 0x0000000000747805 */ /* 0x020fe2000001ff00 */
        /* <DEDUP_REMOVED lines=9> */
[----:B--2---:R-:W-:Y:S01]  /*5640*/  CS2R R114, SRZ ;  /* 0x0000000000727805 */ /* 0x004fe2000001ff00 */
[----:B------:R2:W-:Y:S01]  /*5650*/  LDGSTS.E [R24+0x14000], desc[UR30][R108.64], P3 ;  /* 0x140000006c187fae */ /* 0x0005e2000992185e */
[----:B------:R-:W-:Y:S01]  /*5660*/  LOP3.LUT P3, RZ, R19, 0x1, RZ, 0xc0, !PT ;  /* 0x0000000113ff7812 */ /* 0x000fe2000786c0ff */
[----:B------:R-:W-:Y:S01]  /*5670*/  IMAD.WIDE R80, R8, 0x4, R80 ;  /* 0x0000000408507825 */ /* 0x000fe200078e0250 */
[----:B------:R-:W-:Y:S01]  /*5680*/  SHF.R.U64 R19, R26, 0x5, RZ ;  /* 0x000000051a137819 */ /* 0x000fe200000012ff */
[----:B------:R3:W-:Y:S01]  /*5690*/  LDGSTS.E [R24+0x10004], desc[UR30][R100.64], P2 ;  /* 0x1000400064187fae */ /* 0x0007e2000912185e */
[----:B----4-:R-:W-:Y:S01]  /*56a0*/  CS2R R102, SRZ ;  /* 0x0000000000667805 */ /* 0x010fe2000001ff00 */
[----:B-1----:R-:W-:Y:S01]  /*56b0*/  IMAD.U32 R25, RZ, RZ, UR4 ;  /* 0x00000004ff197e24 */ /* 0x002fe2000f8e00ff */
[----:B------:R-:W-:Y:S01]  /*56c0*/  CS2R R110, SRZ ;  /* 0x00000000006e7805 */ /* 0x000fe2000001ff00 */
[----:B------:R1:W-:Y:S01]  /*56d0*/  LDGSTS.E [R24+0x14004], desc[UR30][R104.64], P2 ;  /* 0x1400400068187fae */ /* 0x0003e2000912185e */
[----:B------:R-:W-:Y:S01]  /*56e0*/  LOP3.LUT P2, RZ, R19, 0x1, RZ, 0xc0, !PT ;  /* 0x0000000113ff7812 */ /* 0x000fe2000784c0ff */
[C---:B------:R-:W-:Y:S01]  /*56f0*/  IMAD.WIDE R64, R8.reuse, 0x4, R64 ;  /* 0x0000000408407825 */ /* 0x040fe200078e0240 */
[----:B------:R-:W-:Y:S01]  /*5700*/  SHF.R.U64 R19, R25, 0x4, RZ ;  /* 0x0000000419137819 */ /* 0x000fe200000012ff */
[----:B------:R-:W-:Y:S01]  /*5710*/  LDGSTS.E [R24+0x10008], desc[UR30][R98.64], P1 ;  /* 0x1000800062187fae */ /* 0x000fe2000892185e */
[----:B-----5:R-:W-:Y:S01]  /*5720*/  CS2R R106, SRZ ;  /* 0x00000000006a7805 */ /* 0x020fe2000001ff00 */
[C---:B------:R-:W-:Y:S01]  /*5730*/  IMAD.WIDE R34, R8.reuse, 0x4, R34 ;  /* 0x0000000408227825 */ /* 0x040fe200078e0222 */
[----:B--2---:R-:W-:Y:S01]  /*5740*/  CS2R R108, SRZ ;  /* 0x00000000006c7805 */ /* 0x004fe2000001ff00 */
[----:B------:R2:W-:Y:S01]  /*5750*/  LDGSTS.E [R24+0x14008], desc[UR30][R96.64], P1 ;  /* 0x1400800060187fae */ /* 0x0005e2000892185e */
[----:B------:R-:W-:Y:S01]  /*5760*/  LOP3.LUT P1, RZ, R19, 0x1, RZ, 0xc0, !PT ;  /* 0x0000000113ff7812 */ /* 0x000fe2000782c0ff */
[C---:B------:R-:W-:Y:S01]  /*5770*/  IMAD.WIDE R66, R8.reuse, 0x4, R66 ;  /* 0x0000000408427825 */ /* 0x040fe200078e0242 */
[----:B------:R-:W-:Y:S01]  /*5780*/  SHF.R.U64 R19, R25, 0x3, RZ ;  /* 0x0000000319137819 */ /* 0x000fe200000012ff */
[----:B------:R-:W-:Y:S01]  /*5790*/  LDGSTS.E [R24+0x1000c], desc[UR30][R84.64], P6 ;  /* 0x1000c00054187fae */ /* 0x000fe2000b12185e */
[----:B---3--:R-:W-:Y:S01]  /*57a0*/  CS2R R100, SRZ ;  /* 0x0000000000647805 */ /* 0x008fe2000001ff00 */
[C---:B------:R-:W-:Y:S01]  /*57b0*/  IMAD.WIDE R78, R8.reuse, 0x4, R78 ;  /* 0x00000004084e7825 */ /* 0x040fe200078e024e */
[----:B-1----:R-:W-:Y:S01]  /*57c0*/  CS2R R104, SRZ ;  /* 0x0000000000687805 */ /* 0x002fe2000001ff00 */
[----:B------:R1:W-:Y:S01]  /*57d0*/  LDGSTS.E [R24+0x1400c], desc[UR30][R94.64], P6 ;  /* 0x1400c0005e187fae */ /* 0x0003e2000b12185e */
[----:B------:R-:W-:Y:S01]  /*57e0*/  LOP3.LUT P6, RZ, R19, 0x1, RZ, 0xc0, !PT ;  /* 0x0000000113ff7812 */ /* 0x000fe200078cc0ff */
[C---:B------:R-:W-:Y:S01]  /*57f0*/  IMAD.WIDE R68, R8.reuse, 0x4, R68 ;  /* 0x0000000408447825 */ /* 0x040fe200078e0244 */
[----:B------:R-:W-:Y:S01]  /*5800*/  SHF.R.U64 R19, R25, 0x2, RZ ;  /* 0x0000000219137819 */ /* 0x000fe200000012ff */
[----:B------:R3:W-:Y:S01]  /*5810*/  LDGSTS.E [R23+0x10000], desc[UR30][R92.64], P4 ;  /* 0x100000005c177fae */ /* 0x0007e2000a12185e */
[----:B--2---:R-:W-:Y:S01]  /*5820*/  CS2R R96, SRZ ;  /* 0x0000000000607805 */ /* 0x004fe2000001ff00 */
[C---:B------:R-:W-:Y:S01]  /*5830*/  IMAD.WIDE R70, R8.reuse, 0x4, R70 ;  /* 0x0000000408467825 */ /* 0x040fe200078e0246 */
[----:B------:R-:W-:Y:S01]  /*5840*/  CS2R R98, SRZ ;  /* 0x0000000000627805 */ /* 0x000fe2000001ff00 */
[----:B------:R2:W-:Y:S01]  /*5850*/  LDGSTS.E [R23+0x14000], desc[UR30][R90.64], P4 ;  /* 0x140000005a177fae */ /* 0x0005e2000a12185e */
[----:B------:R-:W-:Y:S01]  /*5860*/  LOP3.LUT P4, RZ, R19, 0x1, RZ, 0xc0, !PT ;  /* 0x0000000113ff7812 */ /* 0x000fe2000788c0ff */
[----:B------:R-:W-:Y:S01]  /*5870*/  IMAD.WIDE R30, R8, 0x4, R30 ;  /* 0x00000004081e7825 */ /* 0x000fe200078e021e */
[----:B------:R-:W-:Y:S01]  /*5880*/  SHF.R.U64 R19, R25, 0x1, RZ ;  /* 0x0000000119137819 */ /* 0x000fe200000012ff */
[----:B------:R4:W-:Y:S01]  /*5890*/  LDGSTS.E [R23+0x10004], desc[UR30][R74.64], P3 ;  /* 0x100040004a177fae */ /* 0x0009e2000992185e */
[----:B-1----:R-:W-:Y:S01]  /*58a0*/  CS2R R94, SRZ ;  /* 0x00000000005e7805 */ /* 0x002fe2000001ff00 */
[----:B------:R-:W-:Y:S01]  /*58b0*/  IMAD.WIDE R76, R9, 0x4, R76 ;  /* 0x00000004094c7825 */ /* 0x000fe200078e024c */
[----:B------:R-:W-:Y:S01]  /*58c0*/  CS2R R84, SRZ ;  /* 0x0000000000547805 */ /* 0x000fe2000001ff00 */
[----:B------:R1:W-:Y:S01]  /*58d0*/  LDGSTS.E [R23+0x14004], desc[UR30][R88.64], P3 ;  /* 0x1400400058177fae */ /* 0x0003e2000992185e */
[----:B------:R-:W-:Y:S01]  /*58e0*/  LOP3.LUT P3, RZ, R19, 0x1, RZ, 0xc0, !PT ;  /* 0x0000000113ff7812 */ /* 0x000fe2000786c0ff */
[C---:B------:R-:W-:Y:S01]  /*58f0*/  IMAD.WIDE R48, R9.reuse, 0x4, R48 ;  /* 0x0000000409307825 */ /* 0x040fe200078e0230 */
[----:B---3--:R-:W-:Y:S01]  /*5900*/  CS2R R92, SRZ ;  /* 0x00000000005c7805 */ /* 0x008fe2000001ff00 */
[----:B------:R-:W-:Y:S01]  /*5910*/  LDGSTS.E [R23+0x10008], desc[UR30][R222.64], P2 ;  /* 0x10008000de177fae */ /* 0x000fe2000912185e */
[----:B--2---:R-:W-:Y:S01]  /*5920*/  CS2R R90, SRZ ;  /* 0x00000000005a7805 */ /* 0x004fe2000001ff00 */
[C---:B------:R-:W-:Y:S01]  /*5930*/  IMAD.WIDE R46, R9.reuse, 0x4, R46 ;  /* 0x00000004092e7825 */ /* 0x040fe200078e022e */
[----:B------:R-:W-:Y:S01]  /*5940*/  CS2R R24, SRZ ;  /* 0x0000000000187805 */ /* 0x000fe2000001ff00 */
[----:B------:R-:W-:Y:S01]  /*5950*/  LDGSTS.E [R23+0x14008], desc[UR30][R220.64], P2 ;  /* 0x14008000dc177fae */ /* 0x000fe2000912185e */
[----:B----4-:R-:W-:Y:S01]  /*5960*/  CS2R R74, SRZ ;  /* 0x00000000004a7805 */ /* 0x010fe2000001ff00 */
[C---:B------:R-:W-:Y:S01]  /*5970*/  IMAD.WIDE R44, R9.reuse, 0x4, R44 ;  /* 0x00000004092c7825 */ /* 0x040fe200078e022c */
[----:B------:R-:W-:Y:S01]  /*5980*/  CS2R R26, SRZ ;  /* 0x00000000001a7805 */ /* 0x000fe2000001ff00 */
[----:B------:R2:W-:Y:S01]  /*5990*/  LDGSTS.E [R23+0x1000c], desc[UR30][R86.64], P1 ;  /* 0x1000c00056177fae */ /* 0x0005e2000892185e */
[----:B-1----:R-:W-:Y:S01]  /*59a0*/  CS2R R88, SRZ ;  /* 0x0000000000587805 */ /* 0x002fe2000001ff00 */
[C---:B------:R-:W-:Y:S01]  /*59b0*/  IMAD.WIDE R42, R9.reuse, 0x4, R42 ;  /* 0x00000004092a7825 */ /* 0x040fe200078e022a */
[----:B------:R-:W-:Y:S01]  /*59c0*/  CS2R R28, SRZ ;  /* 0x00000000001c7805 */ /* 0x000fe2000001ff00 */
[----:B------:R1:W-:Y:S02]  /*59d0*/  LDGSTS.E [R23+0x1400c], desc[UR30][R82.64], P1 ;  /* 0x1400c00052177fae */ /* 0x0003e4000892185e */
[----:B------:R-:W-:-:S02]  /*59e0*/  IMAD.WIDE R40, R9, 0x4, R40 ;  /* 0x0000000409287825 */ /* 0x000fc400078e0228 */
[----:B------:R3:W-:Y:S02]  /*59f0*/  LDGSTS.E [R22+0x10000], desc[UR30][R80.64], P6 ;  /* 0x1000000050167fae */ /* 0x0007e4000b12185e */
[C---:B------:R-:W-:Y:S02]  /*5a00*/  IMAD.WIDE R38, R9.reuse, 0x4, R38 ;  /* 0x0000000409267825 */ /* 0x040fe400078e0226 */
[----:B------:R4:W-:Y:S01]  /*5a10*/  LDGSTS.E [R22+0x14000], desc[UR30][R64.64], P6 ;  /* 0x1400000040167fae */ /* 0x0009e2000b12185e */
[----:B--2---:R-:W-:Y:S01]  /*5a20*/  CS2R R86, SRZ ;  /* 0x0000000000567805 */ /* 0x004fe2000001ff00 */
[C---:B------:R-:W-:Y:S02]  /*5a30*/  IMAD.WIDE R36, R9.reuse, 0x4, R36 ;  /* 0x0000000409247825 */ /* 0x040fe400078e0224 */
[----:B------:R2:W-:Y:S01]  /*5a40*/  LDGSTS.E [R22+0x10004], desc[UR30][R34.64], P4 ;  /* 0x1000400022167fae */ /* 0x0005e2000a12185e */
[----:B-1----:R-:W-:Y:S01]  /*5a50*/  CS2R R82, SRZ ;  /* 0x0000000000527805 */ /* 0x002fe2000001ff00 */
[----:B------:R-:W-:-:S02]  /*5a60*/  IMAD.WIDE R62, R9, 0x4, R62 ;  /* 0x00000004093e7825 */ /* 0x000fc400078e023e */
[----:B------:R1:W-:Y:S01]  /*5a70*/  LDGSTS.E [R22+0x14004], desc[UR30][R66.64], P4 ;  /* 0x1400400042167fae */ /* 0x0003e2000a12185e */
[----:B---3--:R-:W-:Y:S01]  /*5a80*/  CS2R R80, SRZ ;  /* 0x0000000000507805 */ /* 0x008fe2000001ff00 */
[C---:B------:R-:W-:Y:S02]  /*5a90*/  IMAD.WIDE R60, R9.reuse, 0x4, R60 ;  /* 0x00000004093c7825 */ /* 0x040fe400078e023c */
[----:B------:R3:W-:Y:S01]  /*5aa0*/  LDGSTS.E [R22+0x10008], desc[UR30][R78.64], P3 ;  /* 0x100080004e167fae */ /* 0x0007e2000992185e */
[----:B----4-:R-:W-:Y:S01]  /*5ab0*/  CS2R R64, SRZ ;  /* 0x0000000000407805 */ /* 0x010fe2000001ff00 */
[C---:B------:R-:W-:Y:S02]  /*5ac0*/  IMAD.WIDE R32, R9.reuse, 0x4, R32 ;  /* 0x0000000409207825 */ /* 0x040fe400078e0220 */
[----:B------:R4:W-:Y:S01]  /*5ad0*/  LDGSTS.E [R22+0x14008], desc[UR30][R68.64], P3 ;  /* 0x1400800044167fae */ /* 0x0009e2000992185e */
[----:B--2---:R-:W-:Y:S01]  /*5ae0*/  CS2R R34, SRZ ;  /* 0x0000000000227805 */ /* 0x004fe2000001ff00 */
[----:B------:R-:W-:-:S02]  /*5af0*/  IMAD.WIDE R58, R9, 0x4, R58 ;  /* 0x00000004093a7825 */ /* 0x000fc400078e023a */
[----:B------:R2:W-:Y:S01]  /*5b00*/  LDGSTS.E [R22+0x1000c], desc[UR30][R70.64], !P5 ;  /* 0x1000c00046167fae */ /* 0x0005e2000e92185e */
[----:B-1----:R-:W-:Y:S01]  /*5b10*/  CS2R R66, SRZ ;  /* 0x0000000000427805 */ /* 0x002fe2000001ff00 */
[C---:B------:R-:W-:Y:S02]  /*5b20*/  IMAD.WIDE R56, R9.reuse, 0x4, R56 ;  /* 0x0000000409387825 */ /* 0x040fe400078e0238 */
[----:B------:R1:W-:Y:S01]  /*5b30*/  LDGSTS.E [R22+0x1400c], desc[UR30][R30.64], !P5 ;  /* 0x1400c0001e167fae */ /* 0x0003e2000e92185e */
[----:B---3--:R-:W-:Y:S01]  /*5b40*/  CS2R R78, SRZ ;  /* 0x00000000004e7805 */ /* 0x008fe2000001ff00 */
[C---:B------:R-:W-:Y:S02]  /*5b50*/  IMAD.WIDE R54, R9.reuse, 0x4, R54 ;  /* 0x0000000409367825 */ /* 0x040fe400078e0236 */
[----:B------:R-:W0:Y:S01]  /*5b60*/  LDGDEPBAR ;  /* 0x00000000000079af */ /* 0x000e220000000000 */
[----:B----4-:R-:W-:Y:S01]  /*5b70*/  CS2R R68, SRZ ;  /* 0x0000000000447805 */ /* 0x010fe2000001ff00 */
[----:B------:R-:W-:-:S02]  /*5b80*/  IMAD.WIDE R52, R9, 0x4, R52 ;  /* 0x0000000409347825 */ /* 0x000fc400078e0234 */
[----:B------:R3:W-:Y:S01]  /*5b90*/  LDGSTS.E [R21+0x24000], desc[UR30][R76.64], P0 ;  /* 0x240000004c157fae */ /* 0x0007e2000812185e */
[----:B--2---:R-:W-:Y:S01]  /*5ba0*/  CS2R R70, SRZ ;  /* 0x0000000000467805 */ /* 0x004fe2000001ff00 */
[----:B------:R-:W-:Y:S02]  /*5bb0*/  IMAD.WIDE R50, R9, 0x4, R50 ;  /* 0x0000000409327825 */ /* 0x000fe400078e0232 */
[----:B------:R2:W-:Y:S01]  /*5bc0*/  LDGSTS.E [R21+0x24400], desc[UR30][R48.64], P0 ;  /* 0x2440000030157fae */ /* 0x0005e2000812185e */
[----:B-1----:R-:W-:-:S03]  /*5bd0*/  CS2R R30, SRZ ;  /* 0x00000000001e7805 */ /* 0x002fc6000001ff00 */
[----:B------:R1:W-:Y:S04]  /*5be0*/  LDGSTS.E [R21+0x24800], desc[UR30][R46.64], P0 ;  /* 0x248000002e157fae */ /* 0x0003e8000812185e */
[----:B------:R4:W-:Y:S01]  /*5bf0*/  LDGSTS.E [R21+0x24c00], desc[UR30][R44.64], P0 ;  /* 0x24c000002c157fae */ /* 0x0009e2000812185e */
[----:B---3--:R-:W-:-:S03]  /*5c00*/  CS2R R76, SRZ ;  /* 0x00000000004c7805 */ /* 0x008fc6000001ff00 */
[----:B------:R3:W-:Y:S01]  /*5c10*/  LDGSTS.E [R21+0x25000], desc[UR30][R42.64], P0 ;  /* 0x250000002a157fae */ /* 0x0007e2000812185e */
[----:B--2---:R-:W-:-:S03]  /*5c20*/  CS2R R48, SRZ ;  /* 0x0000000000307805 */ /* 0x004fc6000001ff00 */
[----:B------:R2:W-:Y:S01]  /*5c30*/  LDGSTS.E [R21+0x25400], desc[UR30][R40.64], P0 ;  /* 0x2540000028157fae */ /* 0x0005e2000812185e */
[----:B-1----:R-:W-:-:S03]  /*5c40*/  CS2R R46, SRZ ;  /* 0x00000000002e7805 */ /* 0x002fc6000001ff00 */
[----:B------:R1:W-:Y:S01]  /*5c50*/  LDGSTS.E [R21+0x25800], desc[UR30][R38.64], P0 ;  /* 0x2580000026157fae */ /* 0x0003e2000812185e */
[----:B----4-:R-:W-:-:S03]  /*5c60*/  CS2R R44, SRZ ;  /* 0x00000000002c7805 */ /* 0x010fc6000001ff00 */
        /* <DEDUP_REMOVED lines=17> */
[----:B------:R-:W-:Y:S02]  /*5d80*/  ISETP.GE.AND P0, PT, R12, 0x20, PT ;  /* 0x000000200c00780c */ /* 0x000fe40003f06270 */
[----:B---3--:R-:W-:Y:S01]  /*5d90*/  CS2R R56, SRZ ;  /* 0x0000000000387805 */ /* 0x008fe2000001ff00 */
[----:B------:R-:W0:Y:S01]  /*5da0*/  LDGDEPBAR ;  /* 0x00000000000079af */ /* 0x000e220000000000 */
[----:B--2---:R-:W-:Y:S02]  /*5db0*/  CS2R R54, SRZ ;  /* 0x0000000000367805 */ /* 0x004fe4000001ff00 */
[----:B-1----:R-:W-:Y:S02]  /*5dc0*/  CS2R R52, SRZ ;  /* 0x0000000000347805 */ /* 0x002fe4000001ff00 */
[----:B----4-:R-:W-:-:S05]  /*5dd0*/  CS2R R50, SRZ ;  /* 0x0000000000327805 */ /* 0x010fca000001ff00 */
[----:B------:R-:W-:Y:S05]  /*5de0*/  @!P0 BRA `(.L_x_0) ;  /* 0x00000044002c8947 */ /* 0x000fea0003800000 */
[----:B------:R-:W2:Y:S01]  /*5df0*/  LDL.LU R175, [R1] ;  /* 0x0000000001af7983 */ /* 0x000ea20000300800 */
[----:B------:R-:W-:Y:S02]  /*5e00*/  SHF.R.S32.HI R19, RZ, 0x1f, R17 ;  /* 0x0000001fff137819 */ /* 0x000fe40000011411 */
[C---:B------:R-:W-:Y:S01]  /*5e10*/  IADD3 R210, P2, R17.reuse, R212, RZ ;  /* 0x000000d411d27210 */ /* 0x040fe20007f5e0ff */
[----:B------:R-:W3:Y:S01]  /*5e20*/  LDL.LU R179, [R1+0x4] ;  /* 0x0000040001b37983 */ /* 0x000ee20000300800 */
[C---:B------:R-:W-:Y:S02]  /*5e30*/  IADD3 R186, P3, R17.reuse, R190, RZ ;  /* 0x000000be11ba7210 */ /* 0x040fe40007f7e0ff */
[----:B------:R-:W-:Y:S01]  /*5e40*/  LEA.HI.X.SX32 R212, R212, R19, 0x1, P2 ;  /* 0x00000013d4d47211 */ /* 0x000fe200010f0eff */
[----:B------:R-:W4:Y:S01]  /*5e50*/  LDL.LU R187, [R1+0x8] ;  /* 0x0000080001bb7983 */ /* 0x000f220000300800 */
[C---:B------:R-:W-:Y:S02]  /*5e60*/  IADD3 R182, P2, R17.reuse, R184, RZ ;  /* 0x000000b811b67210 */ /* 0x040fe40007f5e0ff */
[C---:B------:R-:W-:Y:S01]  /*5e70*/  IADD3 R194, P6, R17.reuse, R196, RZ ;  /* 0x000000c411c27210 */ /* 0x040fe20007fde0ff */
[----:B------:R-:W4:Y:S01]  /*5e80*/  LDL.LU R159, [R1+0xc] ;  /* 0x00000c00019f7983 */ /* 0x000f220000300800 */
[----:B------:R-:W-:-:S02]  /*5e90*/  IADD3 R191, P5, R17, R192, RZ ;  /* 0x000000c011bf7210 */ /* 0x000fc40007fbe0ff */
[-C--:B------:R-:W-:Y:S01]  /*5ea0*/  LEA.HI.X.SX32 R190, R190, R19.reuse, 0x1, P3 ;  /* 0x00000013bebe7211 */ /* 0x080fe200018f0eff */
[----:B------:R-:W-:Y:S01]  /*5eb0*/  STL [R1+0x148], R189 ;  /* 0x000148bd01007387 */ /* 0x000fe20000100800 */
[----:B------:R-:W-:Y:S02]  /*5ec0*/  LEA.HI.X.SX32 R184, R184, R19, 0x1, P2 ;  /* 0x00000013b8b87211 */ /* 0x000fe400010f0eff */
[C---:B------:R-:W-:Y:S01]  /*5ed0*/  IADD3 R198, P4, R17.reuse, R200, RZ ;  /* 0x000000c811c67210 */ /* 0x040fe20007f9e0ff */
[----:B------:R-:W-:Y:S01]  /*5ee0*/  STL [R1+0x144], R188 ;  /* 0x000144bc01007387 */ /* 0x000fe20000100800 */
[C---:B------:R-:W-:Y:S02]  /*5ef0*/  IADD3 R158, P3, R17.reuse, R160, RZ ;  /* 0x000000a0119e7210 */ /* 0x040fe40007f7e0ff */
[C---:B------:R-:W-:Y:S01]  /*5f00*/  IADD3 R154, P2, R17.reuse, R156, RZ ;  /* 0x0000009c119a7210 */ /* 0x040fe20007f5e0ff */
[----:B------:R-:W-:Y:S01]  /*5f10*/  STL [R1+0x140], R7 ;  /* 0x0001400701007387 */ /* 0x000fe20000100800 */
[----:B------:R-:W-:-:S02]  /*5f20*/  IADD3 R206, P1, R17, R208, RZ ;  /* 0x000000d011ce7210 */ /* 0x000fc40007f3e0ff */
[-C--:B------:R-:W-:Y:S01]  /*5f30*/  LEA.HI.X.SX32 R196, R196, R19.reuse, 0x1, P6 ;  /* 0x00000013c4c47211 */ /* 0x080fe200030f0eff */
[----:B------:R-:W-:Y:S01]  /*5f40*/  STL [R1+0x13c], R6 ;  /* 0x00013c0601007387 */ /* 0x000fe20000100800 */
[C---:B------:R-:W-:Y:S02]  /*5f50*/  IADD3 R166, P6, R17.reuse, R168, RZ ;  /* 0x000000a811a67210 */ /* 0x040fe40007fde0ff */
[-C--:B------:R-:W-:Y:S01]  /*5f60*/  LEA.HI.X.SX32 R192, R192, R19.reuse, 0x1, P5 ;  /* 0x00000013c0c07211 */ /* 0x080fe200028f0eff */
[----:B------:R-:W-:Y:S01]  /*5f70*/  STL [R1+0x138], R5 ;  /* 0x0001380501007387 */ /* 0x000fe20000100800 */
[-C--:B------:R-:W-:Y:S02]  /*5f80*/  LEA.HI.X.SX32 R200, R200, R19.reuse, 0x1, P4 ;  /* 0x00000013c8c87211 */ /* 0x080fe400020f0eff */
[----:B------:R-:W-:Y:S01]  /*5f90*/  IADD3 R162, P5, R17, R164, RZ ;  /* 0x000000a411a27210 */ /* 0x000fe20007fbe0ff */
[----:B------:R-:W-:Y:S01]  /*5fa0*/  STL [R1+0x134], R4 ;  /* 0x0001340401007387 */ /* 0x000fe20000100800 */
[----:B------:R-:W-:-:S02]  /*5fb0*/  LEA.HI.X.SX32 R160, R160, R19, 0x1, P3 ;  /* 0x00000013a0a07211 */ /* 0x000fc400018f0eff */
[-C--:B------:R-:W-:Y:S01]  /*5fc0*/  LEA.HI.X.SX32 R156, R156, R19.reuse, 0x1, P2 ;  /* 0x000000139c9c7211 */ /* 0x080fe200010f0eff */
[----:B------:R-:W-:Y:S01]  /*5fd0*/  STL [R1+0x130], R3 ;  /* 0x0001300301007387 */ /* 0x000fe20000100800 */
[----:B------:R-:W-:Y:S02]  /*5fe0*/  LEA.HI.X.SX32 R208, R208, R19, 0x1, P1 ;  /* 0x00000013d0d07211 */ /* 0x000fe400008f0eff */
[----:B------:R-:W-:Y:S01]  /*5ff0*/  IADD3 R170, P4, R17, R172, RZ ;  /* 0x000000ac11aa7210 */ /* 0x000fe20007f9e0ff */
[----:B------:R-:W-:Y:S01]  /*6000*/  STL [R1+0x12c], R2 ;  /* 0x00012c0201007387 */ /* 0x000fe20000100800 */
[----:B------:R-:W-:Y:S02]  /*6010*/  SHF.R.S32.HI R52, RZ, 0x1f, R16 ;  /* 0x0000001fff347819 */ /* 0x000fe40000011410 */
[-C--:B------:R-:W-:Y:S01]  /*6020*/  IADD3 R53, P3, R10, R16.reuse, RZ ;  /* 0x000000100a357210 */ /* 0x080fe20007f7e0ff */
[----:B------:R1:W-:Y:S01]  /*6030*/  STL [R1+0x128], R0 ;  /* 0x0001280001007387 */ /* 0x0003e20000100800 */
[----:B------:R-:W-:-:S02]  /*6040*/  IADD3 R51, P2, R11, R16, RZ ;  /* 0x000000100b337210 */ /* 0x000fc40007f5e0ff */
[----:B------:R-:W-:Y:S02]  /*6050*/  SHF.R.S32.HI R27, RZ, 0x1f, R10 ;  /* 0x0000001fff1b7819 */ /* 0x000fe4000001140a */
[C---:B------:R-:W-:Y:S02]  /*6060*/  IADD3 R202, P0, R17.reuse, R204, RZ ;  /* 0x000000cc11ca7210 */ /* 0x040fe40007f1e0ff */
[----:B------:R-:W-:Y:S01]  /*6070*/  IADD3 R178, P1, R17, R180, RZ ;  /* 0x000000b411b27210 */ /* 0x000fe20007f3e0ff */
[----:B------:R-:W-:Y:S01]  /*6080*/  IMAD.X R54, R27, 0x1, R52, P3 ;  /* 0x000000011b367824 */ /* 0x000fe200018e0634 */
[----:B------:R-:W-:Y:S02]  /*6090*/  LEA.HI.X.SX32 R168, R168, R19, 0x1, P6 ;  /* 0x00000013a8a87211 */ /* 0x000fe400030f0eff */
[----:B------:R-:W-:Y:S02]  /*60a0*/  SHF.R.S32.HI R16, RZ, 0x1f, R11 ;  /* 0x0000001fff107819 */ /* 0x000fe4000001140b */
[----:B------:R-:W-:-:S02]  /*60b0*/  SHF.R.S32.HI R48, RZ, 0x1f, R15 ;  /* 0x0000001fff307819 */ /* 0x000fc4000001140f */
[----:B------:R-:W-:Y:S01]  /*60c0*/  IADD3 R49, P6, R10, R15, RZ ;  /* 0x0000000f0a317210 */ /* 0x000fe20007fde0ff */
[----:B------:R-:W-:Y:S01]  /*60d0*/  IMAD.X R52, R16, 0x1, R52, P2 ;  /* 0x0000000110347824 */ /* 0x000fe200010e0634 */
[-C--:B------:R-:W-:Y:S02]  /*60e0*/  LEA.HI.X.SX32 R164, R164, R19.reuse, 0x1, P5 ;  /* 0x00000013a4a47211 */ /* 0x080fe400028f0eff */
[----:B------:R-:W-:Y:S01]  /*60f0*/  LEA.HI.X.SX32 R172, R172, R19, 0x1, P4 ;  /* 0x00000013acac7211 */ /* 0x000fe200020f0eff */
[--C-:B------:R-:W-:Y:S01]  /*6100*/  IMAD.X R50, R27, 0x1, R48.reuse, P6 ;  /* 0x000000011b327824 */ /* 0x100fe200030e0630 */
[----:B------:R-:W-:Y:S02]  /*6110*/  IADD3 R47, P5, R11, R15, RZ ;  /* 0x0000000f0b2f7210 */ /* 0x000fe40007fbe0ff */
[-C--:B------:R-:W-:Y:S02]  /*6120*/  LEA.HI.X.SX32 R204, R204, R19.reuse, 0x1, P0 ;  /* 0x00000013cccc7211 */ /* 0x080fe400000f0eff */
[----:B------:R-:W-:Y:S01]  /*6130*/  LEA.HI.X.SX32 R180, R180, R19, 0x1, P1 ;  /* 0x00000013b4b47211 */ /* 0x000fe200008f0eff */
[----:B------:R-:W-:Y:S01]  /*6140*/  IMAD.X R48, R16, 0x1, R48, P5 ;  /* 0x0000000110307824 */ /* 0x000fe200028e0630 */
[----:B------:R-:W-:-:S02]  /*6150*/  SHF.R.S32.HI R44, RZ, 0x1f, R14 ;  /* 0x0000001fff2c7819 */ /* 0x000fc4000001140e */
[C---:B------:R-:W-:Y:S02]  /*6160*/  IADD3 R45, P4, R10.reuse, R14, RZ ;  /* 0x0000000e0a2d7210 */ /* 0x040fe40007f9e0ff */
[C---:B------:R-:W-:Y:S02]  /*6170*/  IADD3 R174, P0, R17.reuse, R176, RZ ;  /* 0x000000b011ae7210 */ /* 0x040fe40007f1e0ff */
[----:B------:R-:W-:Y:S01]  /*6180*/  IADD3 R55, P1, R17, R152, RZ ;  /* 0x0000009811377210 */ /* 0x000fe20007f3e0ff */
[--C-:B------:R-:W-:Y:S01]  /*6190*/  IMAD.X R46, R27, 0x1, R44.reuse, P4 ;  /* 0x000000011b2e7824 */ /* 0x100fe200020e062c */
[C---:B------:R-:W-:Y:S02]  /*61a0*/  IADD3 R43, P3, R11.reuse, R14, RZ ;  /* 0x0000000e0b2b7210 */ /* 0x040fe40007f7e0ff */
[----:B------:R-:W-:Y:S02]  /*61b0*/  SHF.R.S32.HI R40, RZ, 0x1f, R13 ;  /* 0x0000001fff287819 */ /* 0x000fe4000001140d */
[-C--:B------:R-:W-:Y:S01]  /*61c0*/  IADD3 R41, P2, R10, R13.reuse, RZ ;  /* 0x0000000d0a297210 */ /* 0x080fe20007f5e0ff */
[----:B------:R-:W-:Y:S01]  /*61d0*/  IMAD.X R44, R16, 0x1, R44, P3 ;  /* 0x00000001102c7824 */ /* 0x000fe200018e062c */
[----:B------:R-:W-:-:S02]  /*61e0*/  IADD3 R39, P6, R11, R13, RZ ;  /* 0x0000000d0b277210 */ /* 0x000fc40007fde0ff */
[-C--:B------:R-:W-:Y:S01]  /*61f0*/  LEA.HI.X.SX32 R176, R176, R19.reuse, 0x1, P0 ;  /* 0x00000013b0b07211 */ /* 0x080fe200000f0eff */
[C-C-:B------:R-:W-:Y:S01]  /*6200*/  IMAD.X R42, R27.reuse, 0x1, R40.reuse, P2 ;  /* 0x000000011b2a7824 */ /* 0x140fe200010e0628 */
[----:B------:R-:W-:Y:S01]  /*6210*/  LEA.HI.X.SX32 R152, R152, R19, 0x1, P1 ;  /* 0x0000001398987211 */ /* 0x000fe200008f0eff */
[----:B------:R-:W-:Y:S01]  /*6220*/  IMAD.X R40, R16, 0x1, R40, P6 ;  /* 0x0000000110287824 */ /* 0x000fe200030e0628 */
[----:B------:R-:W-:Y:S02]  /*6230*/  SHF.R.S32.HI R36, RZ, 0x1f, R153 ;  /* 0x0000001fff247819 */ /* 0x000fe40000011499 */
[C---:B------:R-:W-:Y:S02]  /*6240*/  IADD3 R37, P5, R10.reuse, R153, RZ ;  /* 0x000000990a257210 */ /* 0x040fe40007fbe0ff */
[----:B------:R-:W-:Y:S02]  /*6250*/  SHF.R.S32.HI R26, RZ, 0x1f, R18 ;  /* 0x0000001fff1a7819 */ /* 0x000fe40000011412 */
[-C--:B------:R-:W-:Y:S01]  /*6260*/  IADD3 R183, P1, R10, R18.reuse, RZ ;  /* 0x000000120ab77210 */ /* 0x080fe20007f3e0ff */
[----:B------:R-:W-:Y:S01]  /*6270*/  IMAD.X R38, R27, 0x1, R36, P5 ;  /* 0x000000011b267824 */ /* 0x000fe200028e0624 */
[----:B------:R-:W-:-:S02]  /*6280*/  IADD3 R185, P0, R11, R18, RZ ;  /* 0x000000120bb97210 */ /* 0x000fc40007f1e0ff */
[C---:B------:R-:W-:Y:S01]  /*6290*/  IADD3 R35, P4, R11.reuse, R153, RZ ;  /* 0x000000990b237210 */ /* 0x040fe20007f9e0ff */
[----:B------:R-:W-:Y:S01]  /*62a0*/  STL [R1+0x14c], R183 ;  /* 0x00014cb701007387 */ /* 0x000fe20000100800 */
[----:B------:R-:W-:Y:S02]  /*62b0*/  SHF.R.S32.HI R18, RZ, 0x1f, R252 ;  /* 0x0000001fff127819 */ /* 0x000fe400000114fc */
[-C--:B------:R-:W-:Y:S01]  /*62c0*/  IADD3 R20, P3, R10, R252.reuse, RZ ;  /* 0x000000fc0a147210 */ /* 0x080fe20007f7e0ff */
[----:B------:R-:W-:Y:S01]  /*62d0*/  IMAD.X R36, R16, 0x1, R36, P4 ;  /* 0x0000000110247824 */ /* 0x000fe200020e0624 */
[----:B------:R-:W-:Y:S01]  /*62e0*/  IADD3 R252, P2, R11, R252, RZ ;  /* 0x000000fc0bfc7210 */ /* 0x000fe20007f5e0ff */
[----:B------:R-:W-:Y:S01]  /*62f0*/  STL [R1+0x150], R185 ;  /* 0x000150b901007387 */ /* 0x000fe20000100800 */
[----:B------:R-:W-:Y:S01]  /*6300*/  SHF.R.S32.HI R249, RZ, 0x1f, R248 ;  /* 0x0000001ffff97819 */ /* 0x000fe200000114f8 */
[C-C-:B------:R-:W-:Y:S01]  /*6310*/  IMAD.X R22, R27.reuse, 0x1, R18.reuse, P3 ;  /* 0x000000011b167824 */ /* 0x140fe200018e0612 */
[----:B------:R-:W-:Y:S01]  /*6320*/  IADD3 R250, P6, R10, R248, RZ ;  /* 0x000000f80afa7210 */ /* 0x000fe20007fde0ff */
[----:B------:R-:W-:Y:S01]  /*6330*/  IMAD.X R18, R16, 0x1, R18, P2 ;  /* 0x0000000110127824 */ /* 0x000fe200010e0612 */
[----:B------:R-:W-:Y:S01]  /*6340*/  SHF.R.S32.HI R245, RZ, 0x1f, R244 ;  /* 0x0000001ffff57819 */ /* 0x000fe200000114f4 */
[----:B------:R-:W4:Y:S01]  /*6350*/  LDL.LU R163, [R1+0x10] ;  /* 0x0000100001a37983 */ /* 0x000f220000300800 */
[-C--:B------:R-:W-:Y:S01]  /*6360*/  IADD3 R246, P4, R10, R244.reuse, RZ ;  /* 0x000000f40af67210 */ /* 0x080fe20007f9e0ff */
[----:B------:R-:W-:Y:S01]  /*6370*/  IMAD.X R251, R27, 0x1, R249, P6 ;  /* 0x000000011bfb7824 */ /* 0x000fe200030e06f9 */
[----:B------:R-:W-:-:S02]  /*6380*/  IADD3 R244, P3, R11, R244, RZ ;  /* 0x000000f40bf47210 */ /* 0x000fc40007f7e0ff */
[----:B------:R-:W-:Y:S01]  /*6390*/  IADD3 R248, P5, R11, R248, RZ ;  /* 0x000000f80bf87210 */ /* 0x000fe20007fbe0ff */
[--C-:B------:R-:W-:Y:S01]  /*63a0*/  IMAD.X R247, R27, 0x1, R245.reuse, P4 ;  /* 0x000000011bf77824 */ /* 0x100fe200020e06f5 */
[----:B------:R-:W-:Y:S01]  /*63b0*/  SHF.R.S32.HI R241, RZ, 0x1f, R240 ;  /* 0x0000001ffff17819 */ /* 0x000fe200000114f0 */
[----:B------:R-:W-:Y:S01]  /*63c0*/  IMAD.X R245, R16, 0x1, R245, P3 ;  /* 0x0000000110f57824 */ /* 0x000fe200018e06f5 */
[-C--:B------:R-:W-:Y:S02]  /*63d0*/  IADD3 R242, P2, R10, R240.reuse, RZ ;  /* 0x000000f00af27210 */ /* 0x080fe40007f5e0ff */
[----:B------:R-:W-:Y:S02]  /*63e0*/  IADD3 R240, P6, R11, R240, RZ ;  /* 0x000000f00bf07210 */ /* 0x000fe40007fde0ff */
[C---:B------:R-:W-:Y:S01]  /*63f0*/  IADD3.X R249, R16.reuse, R249, RZ, P5, !PT ;  /* 0x000000f910f97210 */ /* 0x040fe20002ffe4ff */
[----:B------:R-:W-:Y:S01]  /*6400*/  IMAD.X R243, R27, 0x1, R241, P2 ;  /* 0x000000011bf37824 */ /* 0x000fe200010e06f1 */
[----:B------:R-:W-:Y:S01]  /*6410*/  SHF.R.S32.HI R236, RZ, 0x1f, R235 ;  /* 0x0000001fffec7819 */ /* 0x000fe200000114eb */
[----:B------:R-:W-:Y:S01]  /*6420*/  IMAD.X R241, R16, 0x1, R241, P6 ;  /* 0x0000000110f17824 */ /* 0x000fe200030e06f1 */
[----:B------:R-:W-:-:S02]  /*6430*/  IADD3 R237, P5, R10, R235, RZ ;  /* 0x000000eb0aed7210 */ /* 0x000fc40007fbe0ff */
[----:B------:R-:W-:Y:S02]  /*6440*/  SHF.R.S32.HI R232, RZ, 0x1f, R231 ;  /* 0x0000001fffe87819 */ /* 0x000fe400000114e7 */
[-C--:B------:R-:W-:Y:S01]  /*6450*/  IADD3 R233, P3, R10, R231.reuse, RZ ;  /* 0x000000e70ae97210 */ /* 0x080fe20007f7e0ff */
[----:B------:R-:W-:Y:S01]  /*6460*/  IMAD.X R239, R27, 0x1, R236, P5 ;  /* 0x000000011bef7824 */ /* 0x000fe200028e06ec */
[C---:B------:R-:W-:Y:S02]  /*6470*/  IADD3 R231, P2, R11.reuse, R231, RZ ;  /* 0x000000e70be77210 */ /* 0x040fe40007f5e0ff */
[----:B------:R-:W-:Y:S01]  /*6480*/  IADD3 R235, P4, R11, R235, RZ ;  /* 0x000000eb0beb7210 */ /* 0x000fe20007f9e0ff */
[--C-:B------:R-:W-:Y:S01]  /*6490*/  IMAD.X R234, R27, 0x1, R232.reuse, P3 ;  /* 0x000000011bea7824 */ /* 0x100fe200018e06e8 */
[----:B------:R-:W-:Y:S01]  /*64a0*/  SHF.R.S32.HI R228, RZ, 0x1f, R227 ;  /* 0x0000001fffe47819 */ /* 0x000fe200000114e3 */
[----:B------:R-:W-:Y:S01]  /*64b0*/  IMAD.X R232, R16, 0x1, R232, P2 ;  /* 0x0000000110e87824 */ /* 0x000fe200010e06e8 */
[-C--:B------:R-:W-:Y:S01]  /*64c0*/  IADD3 R229, P6, R10, R227.reuse, RZ ;  /* 0x000000e30ae57210 */ /* 0x080fe20007fde0ff */
[----:B------:R-:W-:Y:S01]  /*64d0*/  IMAD.X R236, R16, 0x1, R236, P4 ;  /* 0x0000000110ec7824 */ /* 0x000fe200020e06ec */
[----:B------:R-:W-:-:S02]  /*64e0*/  IADD3 R227, P5, R11, R227, RZ ;  /* 0x000000e30be37210 */ /* 0x000fc40007fbe0ff */
[----:B------:R-:W-:Y:S01]  /*64f0*/  SHF.R.S32.HI R220, RZ, 0x1f, R161 ;  /* 0x0000001fffdc7819 */ /* 0x000fe200000114a1 */
[C-C-:B------:R-:W-:Y:S01]  /*6500*/  IMAD.X R230, R27.reuse, 0x1, R228.reuse, P6 ;  /* 0x000000011be67824 */ /* 0x140fe200030e06e4 */
[----:B------:R-:W-:Y:S01]  /*6510*/  IADD3 R221, P2, R10, R161, RZ ;  /* 0x000000a10add7210 */ /* 0x000fe20007f5e0ff */
[----:B------:R-:W-:Y:S01]  /*6520*/  IMAD.X R228, R16, 0x1, R228, P5 ;  /* 0x0000000110e47824 */ /* 0x000fe200028e06e4 */
[----:B------:R-:W-:Y:S02]  /*6530*/  SHF.R.S32.HI R224, RZ, 0x1f, R157 ;  /* 0x0000001fffe07819 */ /* 0x000fe4000001149d */
[C---:B------:R-:W-:Y:S01]  /*6540*/  IADD3 R225, P4, R10.reuse, R157, RZ ;  /* 0x0000009d0ae17210 */ /* 0x040fe20007f9e0ff */
[----:B------:R-:W-:Y:S01]  /*6550*/  IMAD.X R222, R27, 0x1, R220, P2 ;  /* 0x000000011bde7824 */ /* 0x000fe200010e06dc */
[----:B------:R-:W-:Y:S02]  /*6560*/  IADD3 R219, P6, R11, R161, RZ ;  /* 0x000000a10bdb7210 */ /* 0x000fe40007fde0ff */
[----:B------:R-:W-:Y:S01]  /*6570*/  SHF.R.S32.HI R216, RZ, 0x1f, R165 ;  /* 0x0000001fffd87819 */ /* 0x000fe200000114a5 */
[----:B------:R-:W-:Y:S01]  /*6580*/  IMAD.X R226, R27, 0x1, R224, P4 ;  /* 0x000000011be27824 */ /* 0x000fe200020e06e0 */
[----:B------:R-:W-:Y:S01]  /*6590*/  IADD3 R217, P5, R10, R165, RZ ;  /* 0x000000a50ad97210 */ /* 0x000fe20007fbe0ff */
[----:B------:R-:W-:Y:S01]  /*65a0*/  IMAD.X R220, R16, 0x1, R220, P6 ;  /* 0x0000000110dc7824 */ /* 0x000fe200030e06dc */
[----:B------:R-:W-:-:S02]  /*65b0*/  IADD3 R223, P3, R11, R157, RZ ;  /* 0x0000009d0bdf7210 */ /* 0x000fc40007f7e0ff */
[----:B------:R-:W-:Y:S01]  /*65c0*/  IADD3 R215, P4, R11, R165, RZ ;  /* 0x000000a50bd77210 */ /* 0x000fe20007f9e0ff */
[----:B------:R-:W-:Y:S01]  /*65d0*/  IMAD.X R218, R27, 0x1, R216, P5 ;  /* 0x000000011bda7824 */ /* 0x000fe200028e06d8 */
[----:B------:R-:W-:Y:S01]  /*65e0*/  SHF.R.S32.HI R14, RZ, 0x1f, R173 ;  /* 0x0000001fff0e7819 */ /* 0x000fe200000114ad */
[----:B------:R-:W-:Y:S01]  /*65f0*/  IMAD.X R224, R16, 0x1, R224, P3 ;  /* 0x0000000110e07824 */ /* 0x000fe200018e06e0 */
[-C--:B------:R-:W-:Y:S01]  /*6600*/  IADD3 R209, P6, R10, R173.reuse, RZ ;  /* 0x000000ad0ad17210 */ /* 0x080fe20007fde0ff */
[----:B------:R-:W-:Y:S01]  /*6610*/  IMAD.X R216, R16, 0x1, R216, P4 ;  /* 0x0000000110d87824 */ /* 0x000fe200020e06d8 */
[----:B------:R-:W-:Y:S02]  /*6620*/  IADD3 R207, P5, R11, R173, RZ ;  /* 0x000000ad0bcf7210 */ /* 0x000fe40007fbe0ff */
[----:B------:R-:W-:Y:S01]  /*6630*/  SHF.R.S32.HI R238, RZ, 0x1f, R169 ;  /* 0x0000001fffee7819 */ /* 0x000fe200000114a9 */
[----:B-1----:R-:W-:Y:S01]  /*6640*/  IMAD.X R0, R27, 0x1, R14, P6 ;  /* 0x000000011b007824 */ /* 0x002fe200030e060e */
[----:B------:R-:W-:-:S02]  /*6650*/  IADD3 R213, P3, R10, R169, RZ ;  /* 0x000000a90ad57210 */ /* 0x000fc40007f7e0ff */
[----:B------:R-:W-:Y:S02]  /*6660*/  SHF.R.S32.HI R17, RZ, 0x1f, R177 ;  /* 0x0000001fff117819 */ /* 0x000fe400000114b1 */
[----:B------:R-:W-:Y:S01]  /*6670*/  IADD3 R205, P4, R10, R177, RZ ;  /* 0x000000b10acd7210 */ /* 0x000fe20007f9e0ff */
[C---:B------:R-:W-:Y:S01]  /*6680*/  IMAD.X R2, R16.reuse, 0x1, R14, P5 ;  /* 0x0000000110027824 */ /* 0x040fe200028e060e */
[----:B------:R1:W-:Y:S01]  /*6690*/  STL [R1+0xdc], R0 ;  /* 0x0000dc0001007387 */ /* 0x0003e20000100800 */
[--C-:B------:R-:W-:Y:S01]  /*66a0*/  IMAD.X R214, R27, 0x1, R238.reuse, P3 ;  /* 0x000000011bd67824 */ /* 0x100fe200018e06ee */
[C---:B------:R-:W-:Y:S02]  /*66b0*/  IADD3 R211, P2, R11.reuse, R169, RZ ;  /* 0x000000a90bd37210 */ /* 0x040fe40007f5e0ff */
[----:B------:R-:W-:Y:S01]  /*66c0*/  IADD3 R203, P3, R11, R177, RZ ;  /* 0x000000b10bcb7210 */ /* 0x000fe20007f7e0ff */
[----:B------:R-:W-:Y:S01]  /*66d0*/  STL [R1+0xe0], R2 ;  /* 0x0000e00201007387 */ /* 0x000fe20000100800 */
[----:B------:R-:W-:Y:S01]  /*66e0*/  SHF.R.S32.HI R13, RZ, 0x1f, R181 ;  /* 0x0000001fff0d7819 */ /* 0x000fe200000114b5 */
[----:B------:R-:W-:Y:S01]  /*66f0*/  IMAD.X R238, R16, 0x1, R238, P2 ;  /* 0x0000000110ee7824 */ /* 0x000fe200010e06ee */
[----:B------:R-:W-:Y:S01]  /*6700*/  IADD3 R201, P2, R10, R181, RZ ;  /* 0x000000b50ac97210 */ /* 0x000fe20007f5e0ff */
[----:B------:R-:W4:Y:S01]  /*6710*/  LDL.LU R167, [R1+0x14] ;  /* 0x0000140001a77983 */ /* 0x000f220000300800 */
[----:B-1----:R-:W-:-:S05]  /*6720*/  IMAD.X R0, R27, 0x1, R17, P4 ;  /* 0x000000011b007824 */ /* 0x002fca00020e0611 */
[----:B------:R1:W-:Y:S04]  /*6730*/  STL [R1+0xe4], R0 ;  /* 0x0000e40001007387 */ /* 0x0003e80000100800 */
[----:B------:R-:W4:Y:S01]  /*6740*/  LDL.LU R171, [R1+0x18] ;  /* 0x0000180001ab7983 */ /* 0x000f220000300800 */
[----:B-1----:R-:W-:-:S05]  /*6750*/  IMAD.X R0, R16, 0x1, R17, P3 ;  /* 0x0000000110007824 */ /* 0x002fca00018e0611 */
[----:B------:R1:W-:Y:S01]  /*6760*/  STL [R1+0xe8], R0 ;  /* 0x0000e80001007387 */ /* 0x0003e20000100800 */
[----:B------:R-:W-:Y:S02]  /*6770*/  SHF.R.S32.HI R15, RZ, 0x1f, R193 ;  /* 0x0000001fff0f7819 */ /* 0x000fe400000114c1 */
[-C--:B------:R-:W-:Y:S02]  /*6780*/  IADD3 R197, P5, R10, R193.reuse, RZ ;  /* 0x000000c10ac57210 */ /* 0x080fe40007fbe0ff */
[----:B------:R-:W-:Y:S01]  /*6790*/  IADD3 R195, P4, R11, R193, RZ ;  /* 0x000000c10bc37210 */ /* 0x000fe20007f9e0ff */
[----:B-1----:R-:W-:-:S05]  /*67a0*/  IMAD.X R0, R27, 0x1, R13, P2 ;  /* 0x000000011b007824 */ /* 0x002fca00010e060d */
[----:B------:R1:W-:Y:S01]  /*67b0*/  STL [R1+0xec], R0 ;  /* 0x0000ec0001007387 */ /* 0x0003e20000100800 */
[----:B--2---:R-:W-:Y:S02]  /*67c0*/  SHF.R.S32.HI R14, RZ, 0x1f, R175 ;  /* 0x0000001fff0e7819 */ /* 0x004fe400000114af */
[-C--:B------:R-:W-:Y:S02]  /*67d0*/  IADD3 R193, P3, R10, R175.reuse, RZ ;  /* 0x000000af0ac17210 */ /* 0x080fe40007f7e0ff */
[C---:B------:R-:W-:Y:S02]  /*67e0*/  IADD3 R17, P2, R11.reuse, R175, RZ ;  /* 0x000000af0b117210 */ /* 0x040fe40007f5e0ff */
[----:B------:R-:W2:Y:S01]  /*67f0*/  LDL.LU R175, [R1+0x1c] ;  /* 0x00001c0001af7983 */ /* 0x000ea20000300800 */
[----:B------:R-:W-:-:S05]  /*6800*/  IADD3 R199, P6, R11, R181, RZ ;  /* 0x000000b50bc77210 */ /* 0x000fca0007fde0ff */
[----:B-1----:R-:W-:-:S05]  /*6810*/  IMAD.X R0, R16, 0x1, R13, P6 ;  /* 0x0000000110007824 */ /* 0x002fca00030e060d */
[----:B------:R1:W-:Y:S01]  /*6820*/  STL [R1+0xf0], R0 ;  /* 0x0000f00001007387 */ /* 0x0003e20000100800 */
[----:B---3--:R-:W-:Y:S01]  /*6830*/  SHF.R.S32.HI R24, RZ, 0x1f, R179 ;  /* 0x0000001fff187819 */ /* 0x008fe200000114b3 */
[----:B-1----:R-:W-:Y:S01]  /*6840*/  IMAD.X R0, R27, 0x1, R15, P5 ;  /* 0x000000011b007824 */ /* 0x002fe200028e060f */
[----:B------:R-:W-:-:S04]  /*6850*/  IADD3 R19, P6, R10, R179, RZ ;  /* 0x000000b30a137210 */ /* 0x000fc80007fde0ff */
[----:B------:R1:W-:Y:S01]  /*6860*/  STL [R1+0xf4], R0 ;  /* 0x0000f40001007387 */ /* 0x0003e20000100800 */
[----:B------:R-:W-:-:S03]  /*6870*/  IADD3 R21, P5, R11, R179, RZ ;  /* 0x000000b30b157210 */ /* 0x000fc60007fbe0ff */
[----:B------:R-:W3:Y:S01]  /*6880*/  LDL.LU R179, [R1+0x20] ;  /* 0x0000200001b37983 */ /* 0x000ee20000300800 */
[----:B-1----:R-:W-:-:S05]  /*6890*/  IMAD.X R0, R16, 0x1, R15, P4 ;  /* 0x0000000110007824 */ /* 0x002fca00020e060f */
[----:B------:R1:W-:Y:S01]  /*68a0*/  STL [R1+0xf8], R0 ;  /* 0x0000f80001007387 */ /* 0x0003e20000100800 */
[----:B----4-:R-:W-:Y:S01]  /*68b0*/  SHF.R.S32.HI R13, RZ, 0x1f, R187 ;  /* 0x0000001fff0d7819 */ /* 0x010fe200000114bb */
[----:B-1----:R-:W-:Y:S01]  /*68c0*/  IMAD.X R0, R27, 0x1, R14, P3 ;  /* 0x000000011b007824 */ /* 0x002fe200018e060e */
[----:B------:R-:W-:-:S04]  /*68d0*/  IADD3 R23, P4, R10, R187, RZ ;  /* 0x000000bb0a177210 */ /* 0x000fc80007f9e0ff */
[----:B------:R1:W-:Y:S01]  /*68e0*/  STL [R1+0xfc], R0 ;  /* 0x0000fc0001007387 */ /* 0x0003e20000100800 */
[----:B------:R-:W-:-:S03]  /*68f0*/  IADD3 R153, P3, R11, R187, RZ ;  /* 0x000000bb0b997210 */ /* 0x000fc60007f7e0ff */
[----:B------:R-:W4:Y:S01]  /*6900*/  LDL.LU R187, [R1+0x24] ;  /* 0x0000240001bb7983 */ /* 0x000f220000300800 */
[----:B-1----:R-:W-:-:S05]  /*6910*/  IMAD.X R0, R16, 0x1, R14, P2 ;  /* 0x0000000110007824 */ /* 0x002fca00010e060e */
[----:B------:R1:W-:Y:S01]  /*6920*/  STL [R1+0x100], R0 ;  /* 0x0001000001007387 */ /* 0x0003e20000100800 */
[--C-:B------:R-:W-:Y:S01]  /*6930*/  IMAD.X R2, R16, 0x1, R24.reuse, P5 ;  /* 0x0000000110027824 */ /* 0x100fe200028e0618 */
[----:B------:R-:W-:Y:S01]  /*6940*/  SHF.R.S32.HI R15, RZ, 0x1f, R159 ;  /* 0x0000001fff0f7819 */ /* 0x000fe2000001149f */
[----:B-1----:R-:W-:Y:S01]  /*6950*/  IMAD.X R0, R27, 0x1, R24, P6 ;  /* 0x000000011b007824 */ /* 0x002fe200030e0618 */
[-C--:B------:R-:W-:Y:S02]  /*6960*/  IADD3 R155, P2, R10, R159.reuse, RZ ;  /* 0x0000009f0a9b7210 */ /* 0x080fe40007f5e0ff */
[----:B------:R-:W-:Y:S02]  /*6970*/  SHF.L.U64.HI R212, R210, 0x2, R212 ;  /* 0x00000002d2d47819 */ /* 0x000fe400000102d4 */
[----:B------:R-:W-:Y:S01]  /*6980*/  SHF.L.U64.HI R208, R206, 0x2, R208 ;  /* 0x00000002ced07819 */ /* 0x000fe200000102d0 */
[----:B------:R1:W-:Y:S01]  /*6990*/  STL [R1+0x104], R0 ;  /* 0x0001040001007387 */ /* 0x0003e20000100800 */
[----:B------:R-:W-:-:S02]  /*69a0*/  IADD3 R157, P6, R11, R159, RZ ;  /* 0x0000009f0b9d7210 */ /* 0x000fc40007fde0ff */
[----:B------:R-:W-:Y:S01]  /*69b0*/  SHF.L.U64.HI R204, R202, 0x2, R204 ;  /* 0x00000002cacc7819 */ /* 0x000fe200000102cc */
[----:B------:R1:W-:Y:S01]  /*69c0*/  STL [R1+0x108], R2 ;  /* 0x0001080201007387 */ /* 0x0003e20000100800 */
[----:B------:R-:W-:Y:S02]  /*69d0*/  SHF.L.U64.HI R200, R198, 0x2, R200 ;  /* 0x00000002c6c87819 */ /* 0x000fe400000102c8 */
[----:B------:R-:W-:Y:S02]  /*69e0*/  SHF.L.U64.HI R196, R194, 0x2, R196 ;  /* 0x00000002c2c47819 */ /* 0x000fe400000102c4 */
[----:B------:R-:W-:Y:S01]  /*69f0*/  SHF.L.U64.HI R192, R191, 0x2, R192 ;  /* 0x00000002bfc07819 */ /* 0x000fe200000102c0 */
[--C-:B-1----:R-:W-:Y:S01]  /*6a00*/  IMAD.X R0, R27, 0x1, R13.reuse, P4 ;  /* 0x000000011b007824 */ /* 0x102fe200020e060d */
[----:B------:R-:W-:Y:S02]  /*6a10*/  SHF.L.U64.HI R190, R186, 0x2, R190 ;  /* 0x00000002babe7819 */ /* 0x000fe400000102be */
[----:B------:R-:W-:Y:S01]  /*6a20*/  SHF.L.U64.HI R184, R182, 0x2, R184 ;  /* 0x00000002b6b87819 */ /* 0x000fe200000102b8 */
[----:B------:R-:W-:Y:S01]  /*6a30*/  IMAD.X R2, R16, 0x1, R13, P3 ;  /* 0x0000000110027824 */ /* 0x000fe200018e060d */
[----:B------:R1:W-:Y:S01]  /*6a40*/  STL [R1+0x10c], R0 ;  /* 0x00010c0001007387 */ /* 0x0003e20000100800 */
[----:B------:R-:W-:-:S02]  /*6a50*/  SHF.L.U64.HI R180, R178, 0x2, R180 ;  /* 0x00000002b2b47819 */ /* 0x000fc400000102b4 */
[----:B------:R-:W-:Y:S01]  /*6a60*/  SHF.L.U64.HI R176, R174, 0x2, R176 ;  /* 0x00000002aeb07819 */ /* 0x000fe200000102b0 */
[----:B------:R1:W-:Y:S01]  /*6a70*/  STL [R1+0x110], R2 ;  /* 0x0001100201007387 */ /* 0x0003e20000100800 */
[----:B------:R-:W-:Y:S02]  /*6a80*/  SHF.L.U64.HI R172, R170, 0x2, R172 ;  /* 0x00000002aaac7819 */ /* 0x000fe400000102ac */
[----:B------:R-:W-:Y:S02]  /*6a90*/  SHF.L.U64.HI R168, R166, 0x2, R168 ;  /* 0x00000002a6a87819 */ /* 0x000fe400000102a8 */
[----:B------:R-:W-:Y:S01]  /*6aa0*/  SHF.L.U64.HI R164, R162, 0x2, R164 ;  /* 0x00000002a2a47819 */ /* 0x000fe200000102a4 */
[----:B-1----:R-:W-:Y:S01]  /*6ab0*/  IMAD.X R0, R27, 0x1, R15, P2 ;  /* 0x000000011b007824 */ /* 0x002fe200010e060f */
[----:B------:R-:W-:Y:S02]  /*6ac0*/  SHF.R.S32.HI R14, RZ, 0x1f, R163 ;  /* 0x0000001fff0e7819 */ /* 0x000fe400000114a3 */
[----:B------:R-:W-:-:S02]  /*6ad0*/  SHF.L.U64.HI R160, R158, 0x2, R160 ;  /* 0x000000029ea07819 */ /* 0x000fc400000102a0 */
[----:B------:R-:W-:Y:S02]  /*6ae0*/  SHF.L.U64.HI R156, R154, 0x2, R156 ;  /* 0x000000029a9c7819 */ /* 0x000fe4000001029c */
[----:B------:R-:W-:Y:S01]  /*6af0*/  SHF.L.U64.HI R152, R55, 0x2, R152 ;  /* 0x0000000237987819 */ /* 0x000fe20000010298 */
[----:B------:R-:W-:Y:S01]  /*6b00*/  IMAD.X R3, R27, 0x1, R26, P1 ;  /* 0x000000011b037824 */ /* 0x000fe200008e061a */
[-C--:B------:R-:W-:Y:S01]  /*6b10*/  IADD3 R159, P5, R10, R163.reuse, RZ ;  /* 0x000000a30a9f7210 */ /* 0x080fe20007fbe0ff */
[----:B------:R1:W-:Y:S01]  /*6b20*/  STL [R1+0x114], R0 ;  /* 0x0001140001007387 */ /* 0x0003e20000100800 */
[----:B------:R-:W-:Y:S01]  /*6b30*/  IMAD.X R2, R16, 0x1, R15, P6 ;  /* 0x0000000110027824 */ /* 0x000fe200030e060f */
[----:B------:R-:W-:Y:S01]  /*6b40*/  IADD3 R161, P4, R11, R163, RZ ;  /* 0x000000a30ba17210 */ /* 0x000fe20007f9e0ff */
[----:B------:R-:W4:Y:S03]  /*6b50*/  LDC.64 R24, c[0x0][0x210] ;  /* 0x00008400ff187b82 */ /* 0x000f260000000a00 */
[----:B------:R1:W-:Y:S02]  /*6b60*/  STL [R1+0x118], R2 ;  /* 0x0001180201007387 */ /* 0x0003e40000100800 */
[----:B-1----:R-:W-:-:S05]  /*6b70*/  IADD3.X R0, R27, R14, RZ, P5, !PT ;  /* 0x0000000e1b007210 */ /* 0x002fca0002ffe4ff */
[----:B------:R1:W-:Y:S01]  /*6b80*/  STL [R1+0x11c], R0 ;  /* 0x00011c0001007387 */ /* 0x0003e20000100800 */
[----:B------:R-:W-:Y:S02]  /*6b90*/  IMAD.X R2, R16, 0x1, R14, P4 ;  /* 0x0000000110027824 */ /* 0x000fe400020e060e */
[----:B------:R-:W-:Y:S02]  /*6ba0*/  IMAD.SHL.U32 R210, R210, 0x4, RZ ;  /* 0x00000004d2d27824 */ /* 0x000fe400078e00ff */
[----:B------:R-:W-:Y:S01]  /*6bb0*/  IMAD.SHL.U32 R206, R206, 0x4, RZ ;  /* 0x00000004cece7824 */ /* 0x000fe200078e00ff */
[----:B------:R-:W-:Y:S01]  /*6bc0*/  STL [R1+0x120], R2 ;  /* 0x0001200201007387 */ /* 0x000fe20000100800 */
[----:B------:R-:W-:Y:S02]  /*6bd0*/  IMAD.SHL.U32 R202, R202, 0x4, RZ ;  /* 0x00000004caca7824 */ /* 0x000fe400078e00ff */
[----:B------:R-:W-:Y:S02]  /*6be0*/  IMAD.SHL.U32 R198, R198, 0x4, RZ ;  /* 0x00000004c6c67824 */ /* 0x000fe400078e00ff */
[----:B------:R-:W-:-:S02]  /*6bf0*/  IMAD.SHL.U32 R194, R194, 0x4, RZ ;  /* 0x00000004c2c27824 */ /* 0x000fc400078e00ff */
[----:B------:R-:W-:Y:S02]  /*6c00*/  IMAD.SHL.U32 R191, R191, 0x4, RZ ;  /* 0x00000004bfbf7824 */ /* 0x000fe400078e00ff */
[----:B------:R-:W-:Y:S02]  /*6c10*/  IMAD.SHL.U32 R186, R186, 0x4, RZ ;  /* 0x00000004baba7824 */ /* 0x000fe400078e00ff */
[----:B------:R-:W-:Y:S02]  /*6c20*/  IMAD.SHL.U32 R182, R182, 0x4, RZ ;  /* 0x00000004b6b67824 */ /* 0x000fe400078e00ff */
[----:B------:R-:W-:Y:S02]  /*6c30*/  IMAD.SHL.U32 R178, R178, 0x4, RZ ;  /* 0x00000004b2b27824 */ /* 0x000fe400078e00ff */
[----:B------:R-:W-:Y:S01]  /*6c40*/  IMAD.SHL.U32 R174, R174, 0x4, RZ ;  /* 0x00000004aeae7824 */ /* 0x000fe200078e00ff */
[----:B------:R-:W-:Y:S02]  /*6c50*/  SHF.R.S32.HI R28, RZ, 0x1f, R167 ;  /* 0x0000001fff1c7819 */ /* 0x000fe400000114a7 */
[----:B------:R-:W-:Y:S01]  /*6c60*/  IADD3 R163, P3, R10, R167, RZ ;  /* 0x000000a70aa37210 */ /* 0x000fe20007f7e0ff */
[----:B------:R-:W-:-:S02]  /*6c70*/  IMAD.SHL.U32 R170, R170, 0x4, RZ ;  /* 0x00000004aaaa7824 */ /* 0x000fc400078e00ff */
[----:B------:R-:W-:Y:S02]  /*6c80*/  IMAD.SHL.U32 R166, R166, 0x4, RZ ;  /* 0x00000004a6a67824 */ /* 0x000fe400078e00ff */
[----:B------:R-:W-:Y:S02]  /*6c90*/  IMAD.SHL.U32 R162, R162, 0x4, RZ ;  /* 0x00000004a2a27824 */ /* 0x000fe400078e00ff */
[----:B------:R-:W-:Y:S01]  /*6ca0*/  IMAD.SHL.U32 R158, R158, 0x4, RZ ;  /* 0x000000049e9e7824 */ /* 0x000fe200078e00ff */
[----:B------:R-:W-:Y:S01]  /*6cb0*/  SHF.L.U32 R154, R154, 0x2, RZ ;  /* 0x000000029a9a7819 */ /* 0x000fe200000006ff */
[----:B-1----:R-:W-:Y:S01]  /*6cc0*/  IMAD.X R0, R27, 0x1, R28, P3 ;  /* 0x000000011b007824 */ /* 0x002fe200018e061c */
[C---:B------:R-:W-:Y:S01]  /*6cd0*/  SHF.L.U64.HI R22, R20.reuse, 0x2, R22 ;  /* 0x0000000214167819 */ /* 0x040fe20000010216 */
[----:B------:R-:W-:Y:S01]  /*6ce0*/  IMAD.SHL.U32 R20, R20, 0x4, RZ ;  /* 0x0000000414147824 */ /* 0x000fe200078e00ff */
[----:B------:R-:W-:Y:S01]  /*6cf0*/  SHF.L.U64.HI R18, R252, 0x2, R18 ;  /* 0x00000002fc127819 */ /* 0x000fe20000010212 */
[----:B------:R-:W1:Y:S01]  /*6d00*/  LDC.64 R14, c[0x0][0x218] ;  /* 0x00008600ff0e7b82 */ /* 0x000e620000000a00 */
[----:B------:R-:W-:-:S02]  /*6d10*/  IADD3 R165, P2, R11, R167, RZ ;  /* 0x000000a70ba57210 */ /* 0x000fc40007f5e0ff */
[----:B------:R-:W-:Y:S02]  /*6d20*/  SHF.R.S32.HI R13, RZ, 0x1f, R171 ;  /* 0x0000001fff0d7819 */ /* 0x000fe400000114ab */
[----:B--2---:R-:W-:-:S05]  /*6d30*/  IADD3 R173, P3, R11, R175, RZ ;  /* 0x000000af0bad7210 */ /* 0x004fca0007f7e0ff */
[----:B------:R-:W-:Y:S04]  /*6d40*/  STL [R1+0x154], R173 ;  /* 0x000154ad01007387 */ /* 0x000fe80000100800 */
        /* <DEDUP_REMOVED lines=29> */
[----:B------:R2:W-:Y:S04]  /*6f20*/  STL [R1+0x68], R156 ;  /* 0x0000689c01007387 */ /* 0x0005e80000100800 */
[----:B------:R1:W-:Y:S04]  /*6f30*/  STL [R1+0x64], R154 ;  /* 0x0000649a01007387 */ /* 0x0003e80000100800 */
[----:B------:R3:W-:Y:S01]  /*6f40*/  STL [R1+0x60], R152 ;  /* 0x0000609801007387 */ /* 0x0007e20000100800 */
[----:B--2---:R-:W-:Y:S01]  /*6f50*/  IMAD.SHL.U32 R156, R55, 0x4, RZ ;  /* 0x00000004379c7824 */ /* 0x004fe200078e00ff */
[----:B-1----:R-:W-:-:S04]  /*6f60*/  SHF.L.U64.HI R154, R53, 0x2, R54 ;  /* 0x00000002359a7819 */ /* 0x002fc80000010236 */
[----:B------:R1:W-:Y:S01]  /*6f70*/  STL [R1+0x5c], R156 ;  /* 0x00005c9c01007387 */ /* 0x0003e20000100800 */
[----:B---3--:R-:W-:-:S03]  /*6f80*/  IMAD.SHL.U32 R152, R53, 0x4, RZ ;  /* 0x0000000435987824 */ /* 0x008fc600078e00ff */
[----:B------:R2:W-:Y:S04]  /*6f90*/  STL [R1+0x58], R154 ;  /* 0x0000589a01007387 */ /* 0x0005e80000100800 */
[----:B------:R3:W-:Y:S01]  /*6fa0*/  STL [R1+0x54], R152 ;  /* 0x0000549801007387 */ /* 0x0007e20000100800 */
[C---:B-1----:R-:W-:Y:S01]  /*6fb0*/  SHF.L.U64.HI R156, R51.reuse, 0x2, R52 ;  /* 0x00000002339c7819 */ /* 0x042fe20000010234 */
[----:B--2---:R-:W-:-:S04]  /*6fc0*/  IMAD.SHL.U32 R154, R51, 0x4, RZ ;  /* 0x00000004339a7824 */ /* 0x004fc800078e00ff */
[----:B------:R1:W-:Y:S01]  /*6fd0*/  STL [R1+0x50], R156 ;  /* 0x0000509c01007387 */ /* 0x0003e20000100800 */
[----:B---3--:R-:W-:-:S03]  /*6fe0*/  SHF.L.U64.HI R152, R49, 0x2, R50 ;  /* 0x0000000231987819 */ /* 0x008fc60000010232 */
[----:B------:R2:W-:Y:S04]  /*6ff0*/  STL [R1+0x4c], R154 ;  /* 0x00004c9a01007387 */ /* 0x0005e80000100800 */
[----:B------:R3:W-:Y:S01]  /*7000*/  STL [R1+0x48], R152 ;  /* 0x0000489801007387 */ /* 0x0007e20000100800 */
[----:B-1----:R-:W-:Y:S01]  /*7010*/  IMAD.SHL.U32 R156, R49, 0x4, RZ ;  /* 0x00000004319c7824 */ /* 0x002fe200078e00ff */
[----:B--2---:R-:W-:-:S04]  /*7020*/  SHF.L.U64.HI R154, R47, 0x2, R48 ;  /* 0x000000022f9a7819 */ /* 0x004fc80000010230 */
        /* <DEDUP_REMOVED lines=24> */
[----:B------:R-:W-:Y:S01]  /*71b0*/  STL [R1+0x14], R156 ;  /* 0x0000149c01007387 */ /* 0x000fe20000100800 */
[----:B---3--:R-:W-:-:S03]  /*71c0*/  IMAD.SHL.U32 R152, R35, 0x4, RZ ;  /* 0x0000000423987824 */ /* 0x008fc600078e00ff */
[----:B------:R-:W-:Y:S04]  /*71d0*/  STL [R1+0x10], R154 ;  /* 0x0000109a01007387 */ /* 0x000fe80000100800 */
[----:B------:R-:W-:Y:S04]  /*71e0*/  STL [R1+0xc], R152 ;  /* 0x00000c9801007387 */ /* 0x000fe80000100800 */
[----:B------:R-:W-:Y:S04]  /*71f0*/  STL [R1+0x8], R22 ;  /* 0x0000081601007387 */ /* 0x000fe80000100800 */
[----:B------:R-:W2:Y:S04]  /*7200*/  LDL R210, [R1+0xdc] ;  /* 0x0000dc0001d27983 */ /* 0x000ea80000100800 */
[----:B------:R-:W-:Y:S04]  /*7210*/  STL [R1+0x4], R20 ;  /* 0x0000041401007387 */ /* 0x000fe80000100800 */
[----:B------:R-:W3:Y:S04]  /*7220*/  LDL R208, [R1+0xe0] ;  /* 0x0000e00001d07983 */ /* 0x000ee80000100800 */
[----:B------:R1:W-:Y:S04]  /*7230*/  STL [R1], R18 ;  /* 0x0000001201007387 */ /* 0x0003e80000100800 */
[----:B------:R-:W3:Y:S04]  /*7240*/  LDL R206, [R1+0xe4] ;  /* 0x0000e40001ce7983 */ /* 0x000ee80000100800 */
[----:B------:R-:W3:Y:S04]  /*7250*/  LDL.LU R204, [R1+0xe8] ;  /* 0x0000e80001cc7983 */ /* 0x000ee80000300800 */
[----:B------:R-:W3:Y:S04]  /*7260*/  LDL.LU R202, [R1+0xec] ;  /* 0x0000ec0001ca7983 */ /* 0x000ee80000300800 */
[----:B------:R-:W3:Y:S04]  /*7270*/  LDL.LU R200, [R1+0xf0] ;  /* 0x0000f00001c87983 */ /* 0x000ee80000300800 */
[----:B------:R-:W3:Y:S04]  /*7280*/  LDL.LU R198, [R1+0xf4] ;  /* 0x0000f40001c67983 */ /* 0x000ee80000300800 */
[----:B------:R-:W3:Y:S04]  /*7290*/  LDL.LU R196, [R1+0xf8] ;  /* 0x0000f80001c47983 */ /* 0x000ee80000300800 */
[----:B------:R-:W3:Y:S01]  /*72a0*/  LDL.LU R194, [R1+0xfc] ;  /* 0x0000fc0001c27983 */ /* 0x000ee20000300800 */
[----:B------:R-:W-:-:S03]  /*72b0*/  IADD3 R167, P6, R10, R171, RZ ;  /* 0x000000ab0aa77210 */ /* 0x000fc60007fde0ff */
[----:B------:R-:W3:Y:S01]  /*72c0*/  LDL.LU R192, [R1+0x100] ;  /* 0x0001000001c07983 */ /* 0x000ee20000300800 */
[----:B------:R-:W-:-:S03]  /*72d0*/  IADD3 R169, P5, R11, R171, RZ ;  /* 0x000000ab0ba97210 */ /* 0x000fc60007fbe0ff */
[----:B------:R-:W1:Y:S01]  /*72e0*/  LDL.LU R174, [R1+0x104] ;  /* 0x0001040001ae7983 */ /* 0x000e620000300800 */
[----:B------:R-:W-:-:S03]  /*72f0*/  IMAD.X R173, R16, 0x1, R28, P2 ;  /* 0x0000000110ad7824 */ /* 0x000fc600010e061c */
[----:B------:R-:W2:Y:S04]  /*7300*/  LDL.LU R176, [R1+0x108] ;  /* 0x0001080001b07983 */ /* 0x000ea80000300800 */
[----:B------:R-:W3:Y:S04]  /*7310*/  LDL.LU R178, [R1+0x10c] ;  /* 0x00010c0001b27983 */ /* 0x000ee80000300800 */
[----:B------:R-:W3:Y:S01]  /*7320*/  LDL.LU R180, [R1+0x110] ;  /* 0x0001100001b47983 */ /* 0x000ee20000300800 */
[----:B------:R-:W-:-:S03]  /*7330*/  IMAD.X R185, R27, 0x1, R13, P6 ;  /* 0x000000011bb97824 */ /* 0x000fc600030e060d */
[----:B------:R-:W3:Y:S01]  /*7340*/  LDL.LU R182, [R1+0x114] ;  /* 0x0001140001b67983 */ /* 0x000ee20000300800 */
[----:B------:R-:W-:-:S03]  /*7350*/  IMAD.X R183, R16, 0x1, R13, P5 ;  /* 0x0000000110b77824 */ /* 0x000fc600028e060d */
[----:B------:R-:W3:Y:S01]  /*7360*/  LDL.LU R184, [R1+0x118] ;  /* 0x0001180001b87983 */ /* 0x000ee20000300800 */
[----:B------:R-:W-:-:S03]  /*7370*/  SHF.L.U64.HI R164, R165, 0x2, R173 ;  /* 0x00000002a5a47819 */ /* 0x000fc600000102ad */
[----:B------:R-:W3:Y:S04]  /*7380*/  LDL.LU R186, [R1+0x11c] ;  /* 0x00011c0001ba7983 */ /* 0x000ee80000300800 */
[----:B------:R-:W3:Y:S04]  /*7390*/  LDL.LU R190, [R1+0x120] ;  /* 0x0001200001be7983 */ /* 0x000ee80000300800 */
[----:B------:R-:W3:Y:S01]  /*73a0*/  LDL.LU R191, [R1+0x124] ;  /* 0x0001240001bf7983 */ /* 0x000ee20000300800 */
[----:B------:R-:W-:-:S03]  /*73b0*/  SHF.L.U64.HI R166, R167, 0x2, R185 ;  /* 0x00000002a7a67819 */ /* 0x000fc600000102b9 */
[----:B------:R-:W3:Y:S01]  /*73c0*/  LDL.LU R173, [R1+0x154] ;  /* 0x0001540001ad7983 */ /* 0x000ee20000300800 */
[----:B------:R-:W-:-:S03]  /*73d0*/  SHF.L.U64.HI R168, R169, 0x2, R183 ;  /* 0x00000002a9a87819 */ /* 0x000fc600000102b7 */
[----:B------:R-:W3:Y:S04]  /*73e0*/  LDL.LU R185, [R1+0x150] ;  /* 0x0001500001b97983 */ /* 0x000ee80000300800 */
[----:B------:R-:W3:Y:S01]  /*73f0*/  LDL.LU R183, [R1+0x14c] ;  /* 0x00014c0001b77983 */ /* 0x000ee20000300800 */
[----:B------:R-:W-:Y:S02]  /*7400*/  SHF.R.S32.HI R30, RZ, 0x1f, R175 ;  /* 0x0000001fff1e7819 */ /* 0x000fe400000114af */
[C---:B------:R-:W-:Y:S02]  /*7410*/  IADD3 R171, P4, R10.reuse, R175, RZ ;  /* 0x000000af0aab7210 */ /* 0x040fe40007f9e0ff */
[----:B------:R-:W-:Y:S02]  /*7420*/  SHF.R.S32.HI R29, RZ, 0x1f, R179 ;  /* 0x0000001fff1d7819 */ /* 0x000fe400000114b3 */
[-C--:B------:R-:W-:Y:S01]  /*7430*/  IADD3 R175, P2, R10, R179.reuse, RZ ;  /* 0x000000b30aaf7210 */ /* 0x080fe20007f5e0ff */
[----:B------:R-:W-:Y:S01]  /*7440*/  IMAD.X R189, R27, 0x1, R30, P4 ;  /* 0x000000011bbd7824 */ /* 0x000fe200020e061e */
[----:B------:R-:W-:-:S02]  /*7450*/  IADD3 R177, P6, R11, R179, RZ ;  /* 0x000000b30bb17210 */ /* 0x000fc40007fde0ff */
[----:B----4-:R-:W-:Y:S02]  /*7460*/  SHF.R.S32.HI R28, RZ, 0x1f, R187 ;  /* 0x0000001fff1c7819 */ /* 0x010fe400000114bb */
[-C--:B------:R-:W-:Y:S01]  /*7470*/  IADD3 R179, P5, R10, R187.reuse, RZ ;  /* 0x000000bb0ab37210 */ /* 0x080fe20007fbe0ff */
[C---:B------:R-:W-:Y:S01]  /*7480*/  IMAD.X R188, R16.reuse, 0x1, R30, P3 ;  /* 0x0000000110bc7824 */ /* 0x040fe200018e061e */
[----:B------:R-:W-:Y:S01]  /*7490*/  IADD3 R181, P4, R11, R187, RZ ;  /* 0x000000bb0bb57210 */ /* 0x000fe20007f9e0ff */
[C-C-:B------:R-:W-:Y:S01]  /*74a0*/  IMAD.X R7, R27.reuse, 0x1, R29.reuse, P2 ;  /* 0x000000011b077824 */ /* 0x140fe200010e061d */
[----:B------:R-:W-:Y:S01]  /*74b0*/  SHF.R.S32.HI R0, RZ, 0x1f, R8 ;  /* 0x0000001fff007819 */ /* 0x000fe20000011408 */
[C---:B------:R-:W-:Y:S01]  /*74c0*/  IMAD.X R6, R16.reuse, 0x1, R29, P6 ;  /* 0x0000000110067824 */ /* 0x040fe200030e061d */
[----:B------:R-:W-:Y:S01]  /*74d0*/  SHF.R.S32.HI R13, RZ, 0x1f, R12 ;  /* 0x0000001fff0d7819 */ /* 0x000fe2000001140c */
[--C-:B------:R-:W-:Y:S01]  /*74e0*/  IMAD.X R5, R27, 0x1, R28.reuse, P5 ;  /* 0x000000011b057824 */ /* 0x100fe200028e061c */
[----:B------:R-:W-:Y:S01]  /*74f0*/  SHF.L.U64.HI R170, R171, 0x2, R189 ;  /* 0x00000002abaa7819 */ /* 0x000fe200000102bd */
[C---:B------:R-:W-:Y:S01]  /*7500*/  IMAD.X R4, R16.reuse, 0x1, R28, P4 ;  /* 0x0000000110047824 */ /* 0x040fe200020e061c */
[----:B------:R4:W5:Y:S01]  /*7510*/  LDL.LU R189, [R1+0x148] ;  /* 0x0001480001bd7983 */ /* 0x0009620000300800 */
[----:B------:R-:W-:-:S02]  /*7520*/  IMAD.X R2, R16, 0x1, R26, P0 ;  /* 0x0000000110027824 */ /* 0x000fc400000e061a */
[----:B------:R-:W-:Y:S01]  /*7530*/  IMAD R29, R0, 0xc, RZ ;  /* 0x0000000c001d7824 */ /* 0x000fe200078e02ff */
[----:B------:R-:W-:Y:S02]  /*7540*/  LEA.HI R0, R13, R12, RZ, 0x5 ;  /* 0x0000000c0d007211 */ /* 0x000fe400078f28ff */
[----:B-1----:R-:W-:Y:S02]  /*7550*/  SHF.L.U64.HI R18, R19, 0x2, R174 ;  /* 0x0000000213127819 */ /* 0x002fe400000102ae */
[----:B------:R-:W-:Y:S02]  /*7560*/  SHF.L.U64.HI R174, R175, 0x2, R7 ;  /* 0x00000002afae7819 */ /* 0x000fe40000010207 */
[----:B--2---:R-:W-:Y:S02]  /*7570*/  SHF.L.U64.HI R20, R21, 0x2, R176 ;  /* 0x0000000215147819 */ /* 0x004fe400000102b0 */
[----:B------:R-:W-:Y:S02]  /*7580*/  SHF.L.U64.HI R176, R177, 0x2, R6 ;  /* 0x00000002b1b07819 */ /* 0x000fe40000010206 */
[----:B---3--:R-:W-:-:S02]  /*7590*/  SHF.L.U64.HI R22, R23, 0x2, R178 ;  /* 0x0000000217167819 */ /* 0x008fc400000102b2 */
[----:B------:R-:W-:Y:S02]  /*75a0*/  SHF.L.U64.HI R178, R179, 0x2, R5 ;  /* 0x00000002b3b27819 */ /* 0x000fe40000010205 */
[----:B------:R-:W-:Y:S02]  /*75b0*/  SHF.L.U64.HI R152, R153, 0x2, R180 ;  /* 0x0000000299987819 */ /* 0x000fe400000102b4 */
[----:B------:R-:W-:Y:S02]  /*75c0*/  SHF.L.U64.HI R180, R181, 0x2, R4 ;  /* 0x00000002b5b47819 */ /* 0x000fe40000010204 */
[----:B------:R-:W-:Y:S02]  /*75d0*/  SHF.L.U64.HI R154, R155, 0x2, R182 ;  /* 0x000000029b9a7819 */ /* 0x000fe400000102b6 */
[----:B------:R-:W-:Y:S02]  /*75e0*/  SHF.L.U64.HI R156, R157, 0x2, R184 ;  /* 0x000000029d9c7819 */ /* 0x000fe400000102b8 */
[----:B------:R-:W-:-:S02]  /*75f0*/  SHF.L.U64.HI R158, R159, 0x2, R186 ;  /* 0x000000029f9e7819 */ /* 0x000fc400000102ba */
[----:B------:R-:W-:Y:S02]  /*7600*/  SHF.R.S32.HI R186, RZ, 0x5, R0 ;  /* 0x00000005ffba7819 */ /* 0x000fe40000011400 */
[----:B------:R-:W-:Y:S02]  /*7610*/  SHF.L.U64.HI R172, R173, 0x2, R188 ;  /* 0x00000002adac7819 */ /* 0x000fe400000102bc */
[----:B------:R4:W5:Y:S04]  /*7620*/  LDL.LU R188, [R1+0x144] ;  /* 0x0001440001bc7983 */ /* 0x0009680000300800 */
[----:B------:R4:W5:Y:S01]  /*7630*/  LDL.LU R7, [R1+0x140] ;  /* 0x0001400001077983 */ /* 0x0009620000300800 */
[----:B------:R-:W-:-:S03]  /*7640*/  SHF.L.U64.HI R184, R185, 0x2, R2 ;  /* 0x00000002b9b87819 */ /* 0x000fc60000010202 */
[----:B------:R4:W5:Y:S01]  /*7650*/  LDL.LU R6, [R1+0x13c] ;  /* 0x00013c0001067983 */ /* 0x0009620000300800 */
[----:B------:R-:W-:-:S03]  /*7660*/  SHF.L.U64.HI R182, R183, 0x2, R3 ;  /* 0x00000002b7b67819 */ /* 0x000fc60000010203 */
[----:B------:R4:W5:Y:S04]  /*7670*/  LDL.LU R5, [R1+0x138] ;  /* 0x0001380001057983 */ /* 0x0009680000300800 */
[----:B------:R4:W5:Y:S04]  /*7680*/  LDL.LU R4, [R1+0x134] ;  /* 0x0001340001047983 */ /* 0x0009680000300800 */
[----:B------:R4:W5:Y:S04]  /*7690*/  LDL.LU R3, [R1+0x130] ;  /* 0x0001300001037983 */ /* 0x0009680000300800 */
[----:B------:R4:W5:Y:S04]  /*76a0*/  LDL.LU R2, [R1+0x12c] ;  /* 0x00012c0001027983 */ /* 0x0009680000300800 */
[----:B------:R4:W5:Y:S01]  /*76b0*/  LDL.LU R0, [R1+0x128] ;  /* 0x0001280001007983 */ /* 0x0009620000300800 */
[----:B------:R-:W-:-:S02]  /*76c0*/  SHF.R.S32.HI R187, RZ, 0x1f, R9 ;  /* 0x0000001fffbb7819 */ /* 0x000fc40000011409 */
[----:B------:R-:W-:-:S03]  /*76d0*/  SHF.L.U64.HI R10, R10, 0x2, R27 ;  /* 0x000000020a0a7819 */ /* 0x000fc6000001021b */
[----:B------:R-:W-:Y:S02]  /*76e0*/  IMAD R27, R187, 0xc, RZ ;  /* 0x0000000cbb1b7824 */ /* 0x000fe400078e02ff */
[----:B------:R-:W1:Y:S01]  /*76f0*/  LDC R187, c[0x0][0x230] ;  /* 0x00008c00ffbb7b82 */ /* 0x000e620000000800 */
[----:B------:R-:W-:Y:S01]  /*7700*/  SHF.L.U64.HI R160, R161, 0x2, R190 ;  /* 0x00000002a1a07819 */ /* 0x000fe200000102be */
[----:B------:R-:W-:Y:S01]  /*7710*/  IMAD.WIDE.U32 R14, R9, 0xc, R14 ;  /* 0x0000000c090e7825 */ /* 0x000fe200078e000e */
[----:B------:R-:W-:Y:S02]  /*7720*/  SHF.L.U64.HI R162, R163, 0x2, R191 ;  /* 0x00000002a3a27819 */ /* 0x000fe400000102bf */
[----:B------:R-:W-:Y:S01]  /*7730*/  SHF.R.S32.HI R190, RZ, 0x1f, R9 ;  /* 0x0000001fffbe7819 */ /* 0x000fe20000011409 */
[----:B------:R-:W-:Y:S01]  /*7740*/  IMAD.WIDE.U32 R24, R8, 0xc, R24 ;  /* 0x0000000c08187825 */ /* 0x000fe200078e0018 */
[----:B------:R-:W-:Y:S02]  /*7750*/  SHF.R.S32.HI R191, RZ, 0x1f, R8 ;  /* 0x0000001fffbf7819 */ /* 0x000fe40000011408 */
[----:B------:R-:W-:Y:S01]  /*7760*/  SHF.L.U64.HI R11, R11, 0x2, R16 ;  /* 0x000000020b0b7819 */ /* 0x000fe20000010210 */
[----:B------:R-:W-:Y:S01]  /*7770*/  IMAD.MOV.U32 R16, RZ, RZ, R14 ;  /* 0x000000ffff107224 */ /* 0x000fe200078e000e */
[----:B------:R-:W-:Y:S01]  /*7780*/  SHF.L.U64.HI R212, R211, 0x2, R238 ;  /* 0x00000002d3d47819 */ /* 0x000fe200000102ee */
[----:B------:R-:W-:Y:S01]  /*7790*/  IMAD.IADD R15, R15, 0x1, R27 ;  /* 0x000000010f0f7824 */ /* 0x000fe200078e021b */
[----:B------:R-:W-:Y:S01]  /*77a0*/  SHF.L.U64.HI R238, R9, 0x2, R190 ;  /* 0x0000000209ee7819 */ /* 0x000fe200000102be */
[----:B------:R-:W-:Y:S01]  /*77b0*/  IMAD.IADD R12, R25, 0x1, R29 ;  /* 0x00000001190c7824 */ /* 0x000fe200078e021d */
[----:B------:R-:W-:Y:S01]  /*77c0*/  SHF.L.U64.HI R251, R250, 0x2, R251 ;  /* 0x00000002fafb7819 */ /* 0x000fe200000102fb */
[----:B------:R-:W-:Y:S01]  /*77d0*/  IMAD.MOV.U32 R13, RZ, RZ, R24 ;  /* 0x000000ffff0d7224 */ /* 0x000fe200078e0018 */
[----:B------:R-:W-:-:S02]  /*77e0*/  SHF.L.U64.HI R249, R248, 0x2, R249 ;  /* 0x00000002f8f97819 */ /* 0x000fc400000102f9 */
[----:B------:R-:W-:Y:S02]  /*77f0*/  CS2R R120, SRZ ;  /* 0x0000000000787805 */ /* 0x000fe4000001ff00 */
[----:B------:R-:W-:Y:S01]  /*7800*/  SHF.L.U64.HI R247, R246, 0x2, R247 ;  /* 0x00000002f6f77819 */ /* 0x000fe200000102f7 */
[----:B-1----:R-:W-:Y:S01]  /*7810*/  VIADD R187, R187, 0xffffffa0 ;  /* 0xffffffa0bbbb7836 */ /* 0x002fe20000000000 */
[----:B------:R-:W-:Y:S02]  /*7820*/  SHF.L.U64.HI R245, R244, 0x2, R245 ;  /* 0x00000002f4f57819 */ /* 0x000fe400000102f5 */
[----:B------:R-:W-:Y:S02]  /*7830*/  CS2R R122, SRZ ;  /* 0x00000000007a7805 */ /* 0x000fe4000001ff00 */
[----:B------:R-:W-:Y:S01]  /*7840*/  SHF.L.U64.HI R243, R242, 0x2, R243 ;  /* 0x00000002f2f37819 */ /* 0x000fe200000102f3 */
[----:B------:R-:W-:Y:S01]  /*7850*/  IMAD.MOV.U32 R14, RZ, RZ, R187 ;  /* 0x000000ffff0e7224 */ /* 0x000fe200078e00bb */
[----:B------:R-:W-:Y:S01]  /*7860*/  SHF.L.U64.HI R241, R240, 0x2, R241 ;  /* 0x00000002f0f17819 */ /* 0x000fe200000102f1 */
[----:B------:R-:W-:Y:S01]  /*7870*/  IMAD.MOV.U32 R187, RZ, RZ, RZ ;  /* 0x000000ffffbb7224 */ /* 0x000fe200078e00ff */
[----:B------:R-:W-:-:S02]  /*7880*/  SHF.L.U64.HI R239, R237, 0x2, R239 ;  /* 0x00000002edef7819 */ /* 0x000fc400000102ef */
[----:B------:R-:W-:Y:S02]  /*7890*/  CS2R R124, SRZ ;  /* 0x00000000007c7805 */ /* 0x000fe4000001ff00 */
[----:B------:R-:W-:Y:S02]  /*78a0*/  SHF.L.U64.HI R236, R235, 0x2, R236 ;  /* 0x00000002ebec7819 */ /* 0x000fe400000102ec */
[----:B------:R-:W-:Y:S02]  /*78b0*/  CS2R R126, SRZ ;  /* 0x00000000007e7805 */ /* 0x000fe4000001ff00 */
[----:B------:R-:W-:Y:S02]  /*78c0*/  SHF.L.U64.HI R234, R233, 0x2, R234 ;  /* 0x00000002e9ea7819 */ /* 0x000fe400000102ea */
[----:B------:R-:W-:Y:S02]  /*78d0*/  CS2R R128, SRZ ;  /* 0x0000000000807805 */ /* 0x000fe4000001ff00 */
        /* <DEDUP_REMOVED lines=42> */
[----:B------:R-:W-:-:S02]  /*7b80*/  CS2R R108, SRZ ;  /* 0x00000000006c7805 */ /* 0x000fc4000001ff00 */
[----:B------:R-:W-:Y:S02]  /*7b90*/  CS2R R110, SRZ ;  /* 0x00000000006e7805 */ /* 0x000fe4000001ff00 */
[----:B------:R-:W-:Y:S02]  /*7ba0*/  CS2R R112, SRZ ;  /* 0x0000000000707805 */ /* 0x000fe4000001ff00 */
[----:B------:R-:W-:Y:S02]  /*7bb0*/  CS2R R114, SRZ ;  /* 0x0000000000727805 */ /* 0x000fe4000001ff00 */
[----:B------:R-:W-:Y:S02]  /*7bc0*/  CS2R R116, SRZ ;  /* 0x0000000000747805 */ /* 0x000fe4000001ff00 */
        /* <DEDUP_REMOVED lines=21> */
[----:B------:R-:W-:Y:S01]  /*7d20*/  CS2R R32, SRZ ;  /* 0x0000000000207805 */ /* 0x000fe2000001ff00 */
[----:B------:R-:W-:Y:S01]  /*7d30*/  IMAD.SHL.U32 R252, R252, 0x4, RZ ;  /* 0x00000004fcfc7824 */ /* 0x000fe200078e00ff */
[----:B------:R-:W-:Y:S01]  /*7d40*/  SHF.L.U32 R207, R207, 0x2, RZ ;  /* 0x00000002cfcf7819 */ /* 0x000fe200000006ff */
[----:B------:R-:W-:Y:S01]  /*7d50*/  IMAD.SHL.U32 R250, R250, 0x4, RZ ;  /* 0x00000004fafa7824 */ /* 0x000fe200078e00ff */
[----:B------:R-:W-:Y:S01]  /*7d60*/  CS2R R34, SRZ ;  /* 0x0000000000227805 */ /* 0x000fe2000001ff00 */
        /* <DEDUP_REMOVED lines=20> */
[----:B------:R-:W-:-:S02]  /*7eb0*/  IMAD.SHL.U32 R227, R227, 0x4, RZ ;  /* 0x00000004e3e37824 */ /* 0x000fc400078e00ff */
[----:B------:R-:W-:Y:S02]  /*7ec0*/  IMAD.SHL.U32 R225, R225, 0x4, RZ ;  /* 0x00000004e1e17824 */ /* 0x000fe400078e00ff */
[----:B------:R-:W-:Y:S02]  /*7ed0*/  IMAD.SHL.U32 R223, R223, 0x4, RZ ;  /* 0x00000004dfdf7824 */ /* 0x000fe400078e00ff */
[----:B------:R-:W-:Y:S02]  /*7ee0*/  IMAD.SHL.U32 R221, R221, 0x4, RZ ;  /* 0x00000004dddd7824 */ /* 0x000fe400078e00ff */
[----:B------:R-:W-:Y:S02]  /*7ef0*/  IMAD.SHL.U32 R219, R219, 0x4, RZ ;  /* 0x00000004dbdb7824 */ /* 0x000fe400078e00ff */
[----:B------:R-:W-:Y:S02]  /*7f00*/  IMAD.SHL.U32 R217, R217, 0x4, RZ ;  /* 0x00000004d9d97824 */ /* 0x000fe400078e00ff */
        /* <DEDUP_REMOVED lines=32> */
[----:B------:R-:W-:Y:S01]  /*8110*/  VIADD R190, R186, 0xfffffffd ;  /* 0xfffffffdbabe7836 */ /* 0x000fe20000000000 */
[----:B------:R-:W-:Y:S01]  /*8120*/  UMOV UR12, 0x2 ;  /* 0x00000002000c7882 */ /* 0x000fe20000000000 */
[----:B----4-:R-:W-:-:S05]  /*8130*/  UMOV UR7, 0xffffffff ;  /* 0xffffffff00077882 */ /* 0x010fca0000000000 */
.L_x_1:
[----:B------:R-:W-:Y:S01]  /*8140*/  UIADD3 UR7, UR7, 0x1, URZ ;  /* 0x0000000107077890 */ /* 0x000fe2000fffe03f */
[----:B------:R-:W-:-:S04]  /*8150*/  DEPBAR.LE SB0, 0x4 ;  /* 0x000081000000791a */ /* 0x000fc80000000000 */
[----:B------:R-:W-:Y:S01]  /*8160*/  BAR.SYNC.DEFER_BLOCKING 0x0 ;  /* 0x0000000000007b1d */ /* 0x000fe20000010000 */
[----:B------:R-:W-:Y:S01]  /*8170*/  UISETP.GT.AND UP0, UPT, UR7, 0x3, UPT ;  /* 0x000000030700788c */ /* 0x000fe2000bf04270 */
[----:B------:R-:W-:Y:S01]  /*8180*/  VIADD R190, R186, 0xfffffffd ;  /* 0xfffffffdbabe7836 */ /* 0x000fe20000000000 */
[----:B------:R-:W-:Y:S01]  /*8190*/  ISETP.GT.AND P1, PT, R14, RZ, PT ;  /* 0x000000ff0e00720c */ /* 0x000fe20003f24270 */
[----:B------:R-:W-:Y:S02]  /*81a0*/  UIADD3 UR12, UR12, 0x1, URZ ;  /* 0x000000010c0c7890 */ /* 0x000fe4000fffe03f */
[----:B------:R-:W-:Y:S01]  /*81b0*/  USEL UR7, UR7, URZ, !UP0 ;  /* 0x0000003f07077287 */ /* 0x000fe2000c000000 */
[----:B------:R-:W-:Y:S01]  /*81c0*/  ISETP.GE.AND P0, PT, R187, R190, PT ;  /* 0x000000bebb00720c */ /* 0x000fe20003f06270 */
[----:B------:R-:W-:Y:S01]  /*81d0*/  UMOV UR9, 0x40000040 ;  /* 0x4000004000097882 */ /* 0x000fe20000000000 */
[----:B------:R-:W-:Y:S01]  /*81e0*/  UMOV UR11, 0x40000040 ;  /* 0x40000040000b7882 */ /* 0x000fe20000000000 */
[----:B------:R-:W-:Y:S01]  /*81f0*/  ULEA UR5, UR7, UR6, 0xd ;  /* 0x0000000607057291 */ /* 0x000fe2000f8e683f */
[----:B------:R-:W-:Y:S01]  /*8200*/  SEL R190, RZ, 0x4, !P1 ;  /* 0x00000004ffbe7807 */ /* 0x000fe20004800000 */
[----:B------:R-:W-:-:S02]  /*8210*/  ULEA UR4, UR7, UR6, 0xf ;  /* 0x0000000607047291 */ /* 0x000fc4000f8e783f */
[----:B------:R-:W-:Y:S01]  /*8220*/  UIADD3 UR5, UR5, 0x20000, URZ ;  /* 0x0002000005057890 */ /* 0x000fe2000fffe03f */
[----:B------:R-:W-:Y:S01]  /*8230*/  SEL R190, R190, RZ, !P0 ;  /* 0x000000ffbebe7207 */ /* 0x000fe20004000000 */
[----:B------:R-:W-:Y:S02]  /*8240*/  USHF.R.U32.HI UR4, URZ, 0x4, UR4 ;  /* 0x000000043f047899 */ /* 0x000fe40008011604 */
[----:B------:R-:W-:Y:S01]  /*8250*/  USHF.R.U32.HI UR5, URZ, 0x4, UR5 ;  /* 0x000000043f057899 */ /* 0x000fe20008011605 */
[----:B------:R-:W-:Y:S01]  /*8260*/  ISETP.NE.U32.AND P1, PT, R190, RZ, PT ;  /* 0x000000ffbe00720c */ /* 0x000fe20003f25070 */
[----:B------:R-:W-:Y:S01]  /*8270*/  USGXT.U32 UR8, UR4, 0xe ;  /* 0x0000000e0408789a */ /* 0x000fe20008000000 */
[----:B-----5:R-:W-:Y:S01]  /*8280*/  IADD3 R190, P2, R13, R6, RZ ;  /* 0x000000060dbe7210 */ /* 0x020fe20007f5e0ff */
[----:B------:R-:W-:Y:S01]  /*8290*/  USGXT.U32 UR10, UR5, 0xe ;  /* 0x0000000e050a789a */ /* 0x000fe20008000000 */
[----:B------:R-:W-:Y:S01]  /*82a0*/  WARPGROUP.ARRIVE ;  /* 0x00000000000079c5 */ /* 0x000fe20000000000 */
[----:B------:R-:W-:-:S02]  /*82b0*/  UIADD3 UR16, UP0, UR8, 0x2, URZ ;  /* 0x0000000208107890 */ /* 0x000fc4000ff1e03f */
[----:B------:R-:W-:Y:S01]  /*82c0*/  IMAD.X R191, R12, 0x1, R11, P2 ;  /* 0x000000010cbf7824 */ /* 0x000fe200010e060b */
[----:B------:R-:W-:Y:S01]  /*82d0*/  UIADD3 UR18, UP1, UR10, 0x2, URZ ;  /* 0x000000020a127890 */ /* 0x000fe2000ff3e03f */
[----:B------:R-:W-:Y:S01]  /*82e0*/  UMOV UR4, URZ ;  /* 0x0000003f00047c82 */ /* 0x000fe20008000000 */
[----:B------:R-:W-:Y:S02]  /*82f0*/  UMOV UR5, URZ ;  /* 0x0000003f00057c82 */ /* 0x000fe40008000000 */
[----:B------:R-:W-:Y:S01]  /*8300*/  HGMMA.64x64x8.F32.TF32 R120, gdesc[UR8], R120 ;  /* 0x04e00000087879f0 */ /* 0x000fe20008702878 */
[----:B------:R-:W-:Y:S02]  /*8310*/  UIADD3.X UR17, UR4, 0x40000040, URZ, UP0, !UPT ;  /* 0x4000004004117890 */ /* 0x000fe400087fe43f */
[----:B------:R-:W-:Y:S02]  /*8320*/  UIADD3.X UR19, UR5, 0x40000040, URZ, UP1, !UPT ;  /* 0x4000004005137890 */ /* 0x000fe40008ffe43f */
[----:B------:R-:W-:-:S02]  /*8330*/  UIADD3.64 UR24, UR16, 0x2, URZ ;  /* 0x0000000210187897 */ /* 0x000fc4000fffe03f */
[----:B------:R-:W-:Y:S02]  /*8340*/  UIADD3.64 UR26, UR18, 0x2, URZ ;  /* 0x00000002121a7897 */ /* 0x000fe4000fffe03f */
[----:B------:R-:W-:Y:S02]  /*8350*/  UIADD3.64 UR20, UR16, 0x4, URZ ;  /* 0x0000000410147897 */ /* 0x000fe4000fffe03f */
[----:B------:R-:W-:Y:S02]  /*8360*/  UIADD3.64 UR22, UR18, 0x4, URZ ;  /* 0x0000000412167897 */ /* 0x000fe4000fffe03f */
[----:B------:R-:W-:Y:S02]  /*8370*/  UIADD3.64 UR8, UR16, 0x1fe, URZ ;  /* 0x000001fe10087897 */ /* 0x000fe4000fffe03f */
[----:B------:R-:W-:Y:S01]  /*8380*/  UIADD3.64 UR32, UR16, 0x200, URZ ;  /* 0x0000020010207897 */ /* 0x000fe2000fffe03f */
[----:B------:R-:W-:Y:S01]  /*8390*/  UMOV UR34, UR18 ;  /* 0x0000001200227c82 */ /* 0x000fe20008000000 */
[----:B------:R-:W-:Y:S01]  /*83a0*/  UMOV UR35, UR19 ;  /* 0x0000001300237c82 */ /* 0x000fe20008000000 */
[----:B------:R-:W-:-:S04]  /*83b0*/  UISETP.GT.AND UP0, UPT, UR12, 0x3, UPT ;  /* 0x000000030c00788c */ /* 0x000fc8000bf04270 */
[----:B------:R-:W-:-:S04]  /*83c0*/  USEL UR12, UR12, URZ, !UP0 ;  /* 0x0000003f0c0c7287 */ /* 0x000fc8000c000000 */
[----:B------:R-:W-:-:S06]  /*83d0*/  ULEA UR4, UR12, UR6, 0xf ;  /* 0x000000060c047291 */ /* 0x000fcc000f8e783f */
[----:B------:R-:W-:Y:S01]  /*83e0*/  VIADD R238, R2, UR4 ;  /* 0x0000000402ee7c36 */ /* 0x000fe20008000000 */
[----:B------:R-:W-:Y:S04]  /*83f0*/  HGMMA.64x64x8.F32.TF32 R120, gdesc[UR16], R120 ;  /* 0x04e00000107879f0 */ /* 0x000fe80008702878 */
[----:B------:R-:W-:Y:S01]  /*8400*/  HGMMA.64x64x8.F32.TF32 R120, gdesc[UR24], R120 ;  /* 0x04e00000187879f0 */ /* 0x000fe20008702878 */
[----:B------:R-:W-:-:S03]  /*8410*/  UIADD3.64 UR24, UR16, 0x202, URZ ;  /* 0x0000020210187897 */ /* 0x000fc6000fffe03f */
[----:B------:R-:W-:Y:S01]  /*8420*/  HGMMA.64x64x8.F32.TF32 R120, gdesc[UR20], R120 ;  /* 0x04e00000147879f0 */ /* 0x000fe20008702878 */
[----:B------:R-:W-:-:S03]  /*8430*/  UIADD3.64 UR20, UR16, 0x204, URZ ;  /* 0x0000020410147897 */ /* 0x000fc6000fffe03f */
[----:B------:R-:W-:Y:S01]  /*8440*/  HGMMA.64x64x8.F32.TF32 R88, gdesc[UR8], R88 ;  /* 0x04e00000085879f0 */ /* 0x000fe20008702858 */
[----:B------:R-:W-:-:S03]  /*8450*/  UIADD3.64 UR8, UR16, 0x3fe, URZ ;  /* 0x000003fe10087897 */ /* 0x000fc6000fffe03f */
[----:B------:R-:W-:Y:S01]  /*8460*/  HGMMA.64x64x8.F32.TF32 R88, gdesc[UR32], R88 ;  /* 0x04e00000205879f0 */ /* 0x000fe20008702858 */
[----:B------:R-:W-:Y:S01]  /*8470*/  UIADD3.64 UR32, UR16, 0x400, URZ ;  /* 0x0000040010207897 */ /* 0x000fe2000fffe03f */
[----:B------:R-:W-:Y:S01]  /*8480*/  UMOV UR34, UR18 ;  /* 0x0000001200227c82 */ /* 0x000fe20008000000 */
[----:B------:R-:W-:Y:S01]  /*8490*/  UMOV UR35, UR19 ;  /* 0x0000001300237c82 */ /* 0x000fe20008000000 */
[----:B------:R-:W-:Y:S01]  /*84a0*/  HGMMA.64x64x8.F32.TF32 R88, gdesc[UR24], R88 ;  /* 0x04e00000185879f0 */ /* 0x000fe20008702858 */
[----:B------:R-:W-:-:S03]  /*84b0*/  UIADD3.64 UR24, UR16, 0x402, URZ ;  /* 0x0000040210187897 */ /* 0x000fc6000fffe03f */
[----:B------:R-:W-:Y:S01]  /*84c0*/  HGMMA.64x64x8.F32.TF32 R88, gdesc[UR20], R88 ;  /* 0x04e00000145879f0 */ /* 0x000fe20008702858 */
[----:B------:R-:W-:-:S03]  /*84d0*/  UIADD3.64 UR20, UR16, 0x404, URZ ;  /* 0x0000040410147897 */ /* 0x000fc6000fffe03f */
[----:B------:R-:W-:Y:S01]  /*84e0*/  HGMMA.64x64x8.F32.TF32 R56, gdesc[UR8], R56 ;  /* 0x04e00000083879f0 */ /* 0x000fe20008702838 */
[----:B------:R-:W-:-:S03]  /*84f0*/  UIADD3.64 UR8, UR16, 0x5fe, URZ ;  /* 0x000005fe10087897 */ /* 0x000fc6000fffe03f */
[----:B------:R-:W-:Y:S04]  /*8500*/  HGMMA.64x64x8.F32.TF32 R56, gdesc[UR32], R56 ;  /* 0x04e00000203879f0 */ /* 0x000fe80008702838 */
[----:B------:R-:W-:Y:S01]  /*8510*/  HGMMA.64x64x8.F32.TF32 R56, gdesc[UR24], R56 ;  /* 0x04e00000183879f0 */ /* 0x000fe20008702838 */
[----:B------:R-:W-:-:S03]  /*8520*/  UIADD3.64 UR24, UR16, 0x602, URZ ;  /* 0x0000060210187897 */ /* 0x000fc6000fffe03f */
[----:B------:R-:W-:Y:S04]  /*8530*/  HGMMA.64x64x8.F32.TF32 R56, gdesc[UR20], R56 ;  /* 0x04e00000143879f0 */ /* 0x000fe80008702838 */
[----:B------:R-:W-:Y:S01]  /*8540*/  HGMMA.64x64x8.F32.TF32 R24, gdesc[UR8], R24 ;  /* 0x04e00000081879f0 */ /* 0x000fe20008702818 */
[----:B------:R-:W-:Y:S01]  /*8550*/  UIADD3.64 UR8, UR16, 0x600, URZ ;  /* 0x0000060010087897 */ /* 0x000fe2000fffe03f */
[----:B------:R-:W-:Y:S01]  /*8560*/  UMOV UR10, UR18 ;  /* 0x00000012000a7c82 */ /* 0x000fe20008000000 */
[----:B------:R-:W-:Y:S01]  /*8570*/  UMOV UR11, UR19 ;  /* 0x00000013000b7c82 */ /* 0x000fe20008000000 */
[----:B------:R-:W-:Y:S01]  /*8580*/  UIADD3.64 UR16, UR16, 0x604, URZ ;  /* 0x0000060410107897 */ /* 0x000fe2000fffe03f */
[----:B------:R-:W-:Y:S01]  /*8590*/  UMOV UR18, UR22 ;  /* 0x0000001600127c82 */ /* 0x000fe20008000000 */
[----:B------:R-:W-:-:S04]  /*85a0*/  UMOV UR19, UR23 ;  /* 0x0000001700137c82 */ /* 0x000fc80008000000 */
[----:B------:R-:W-:Y:S04]  /*85b0*/  HGMMA.64x64x8.F32.TF32 R24, gdesc[UR8], R24 ;  /* 0x04e00000081879f0 */ /* 0x000fe80008702818 */
[----:B------:R-:W-:Y:S04]  /*85c0*/  HGMMA.64x64x8.F32.TF32 R24, gdesc[UR24], R24 ;  /* 0x04e00000181879f0 */ /* 0x000fe80008702818 */
[----:B------:R-:W-:Y:S03]  /*85d0*/  HGMMA.64x64x8.F32.TF32 R24, gdesc[UR16], R24, gsb0 ;  /* 0x04e00000101879f0 */ /* 0x000fe60008002818 */
[----:B------:R-:W-:-:S02]  /*85e0*/  WARPGROUP.DEPBAR.LE gsb0, 0x1 ;  /* 0x00008000000079c5 */ /* 0x000fc40000010100 */
[----:B------:R-:W-:Y:S06]  /*85f0*/  BAR.SYNC.DEFER_BLOCKING 0x0 ;  /* 0x0000000000007b1d */ /* 0x000fec0000010000 */
[----:B------:R-:W-:Y:S01]  /*8600*/  @!PT LDS RZ, [RZ] ;  /* 0x00000000fffff984 */ /* 0x000fe20000000800 */
[----:B------:R-:W-:Y:S01]  /*8610*/  @!PT LDS RZ, [RZ] ;  /* 0x00000000fffff984 */ /* 0x000fe20000000800 */
[----:B------:R-:W-:Y:S01]  /*8620*/  @!PT LDS RZ, [RZ] ;  /* 0x00000000fffff984 */ /* 0x000fe20000000800 */
[----:B------:R1:W-:Y:S02]  /*8630*/  LDGSTS.E [R238], desc[UR30][R190.64], P1 ;  /* 0x00000000beee7fae */ /* 0x0003e4000892185e */
[----:B-1----:R-:W-:-:S05]  /*8640*/  IADD3 R190, P2, R13, R7, RZ ;  /* 0x000000070dbe7210 */ /* 0x002fca0007f5e0ff */
[----:B------:R-:W-:-:S05]  /*8650*/  IMAD.X R191, R12, 0x1, R10, P2 ;  /* 0x000000010cbf7824 */ /* 0x000fca00010e060a */
[----:B------:R1:W-:Y:S01]  /*8660*/  LDGSTS.E [R238+0x4000], desc[UR30][R190.64], P1 ;  /* 0x04000000beee7fae */ /* 0x0003e2000892185e */
[----:B------:R-:W-:-:S04]  /*8670*/  ISETP.GT.AND P1, PT, R14, 0x1, PT ;  /* 0x000000010e00780c */ /* 0x000fc80003f24270 */
[----:B-1----:R-:W-:-:S04]  /*8680*/  SEL R190, RZ, 0x4, !P1 ;  /* 0x00000004ffbe7807 */ /* 0x002fc80004800000 */
[----:B------:R-:W-:-:S04]  /*8690*/  SEL R190, R190, RZ, !P0 ;  /* 0x000000ffbebe7207 */ /* 0x000fc80004000000 */
[----:B------:R-:W-:Y:S02]  /*86a0*/  ISETP.NE.U32.AND P1, PT, R190, RZ, PT ;  /* 0x000000ffbe00720c */ /* 0x000fe40003f25070 */
[----:B------:R-:W-:-:S05]  /*86b0*/  IADD3 R190, P2, R13, R185, RZ ;  /* 0x000000b90dbe7210 */ /* 0x000fca0007f5e0ff */
[----:B------:R-:W-:-:S06]  /*86c0*/  IMAD.X R191, R12, 0x1, R184, P2 ;  /* 0x000000010cbf7824 */ /* 0x000fcc00010e06b8 */
[----:B------:R1:W-:Y:S02]  /*86d0*/  LDGSTS.E [R238+0x4], desc[UR30][R190.64], P1 ;  /* 0x00004000beee7fae */ /* 0x0003e4000892185e */
[----:B-1----:R-:W-:-:S04]  /*86e0*/  IADD3 R190, P2, R13, R183, RZ ;  /* 0x000000b70dbe7210 */ /* 0x002fc80007f5e0ff */
[----:B------:R-:W-:-:S05]  /*86f0*/  IADD3.X R191, R12, R182, RZ, P2, !PT ;  /* 0x000000b60cbf7210 */ /* 0x000fca00017fe4ff */
        /* <DEDUP_REMOVED lines=22> */
[----:B-1----:R-:W-:Y:S02]  /*8860*/  SEL R190, RZ, 0x4, !P1 ;  /* 0x00000004ffbe7807 */ /* 0x002fe40004800000 */
[----:B------:R-:W-:Y:S02]  /*8870*/  LOP3.LUT R238, R2, 0x10, RZ, 0x3c, !PT ;  /* 0x0000001002ee7812 */ /* 0x000fe400078e3cff */
[----:B------:R-:W-:-:S03]  /*8880*/  SEL R190, R190, RZ, !P0 ;  /* 0x000000ffbebe7207 */ /* 0x000fc60004000000 */
[----:B------:R-:W-:Y:S01]  /*8890*/  VIADD R238, R238, UR4 ;  /* 0x00000004eeee7c36 */ /* 0x000fe20008000000 */
[----:B------:R-:W-:Y:S02]  /*88a0*/  ISETP.NE.U32.AND P1, PT, R190, RZ, PT ;  /* 0x000000ffbe00720c */ /* 0x000fe40003f25070 */
[----:B------:R-:W-:-:S05]  /*88b0*/  IADD3 R190, P2, R13, R173, RZ ;  /* 0x000000ad0dbe7210 */ /* 0x000fca0007f5e0ff */
[----:B------:R-:W-:-:S06]  /*88c0*/  IMAD.X R191, R12, 0x1, R172, P2 ;  /* 0x000000010cbf7824 */ /* 0x000fcc00010e06ac */
        /* <DEDUP_REMOVED lines=134> */
[----:B------:R-:W-:-:S04]  /*9130*/  IADD3 R190, P2, R13, R215, RZ ;  /* 0x000000d70dbe7210 */ /* 0x000fc80007f5e0ff */
[----:B------:R-:W-:-:S07]  /*9140*/  IADD3.X R191, R12, R216, RZ, P2, !PT ;  /* 0x000000d80cbf7210 */ /* 0x000fce00017fe4ff */
        /* <DEDUP_REMOVED lines=88> */
[----:B------:R-:W-:-:S03]  /*96d0*/  ISETP.GT.AND P1, PT, R14, 0x1a, PT ;  /* 0x0000001a0e00780c */ /* 0x000fc60003f24270 */
[----:B------:R-:W2:Y:S01]  /*96e0*/  LDL R191, [R1] ;  /* 0x0000000001bf7983 */ /* 0x000ea20000100800 */
[----:B-1----:R-:W-:-:S04]  /*96f0*/  SEL R190, RZ, 0x4, !P1 ;  /* 0x00000004ffbe7807 */ /* 0x002fc80004800000 */
[----:B------:R-:W-:-:S04]  /*9700*/  SEL R190, R190, RZ, !P0 ;  /* 0x000000ffbebe7207 */ /* 0x000fc80004000000 */
[----:B------:R-:W-:Y:S02]  /*9710*/  ISETP.NE.U32.AND P1, PT, R190, RZ, PT ;  /* 0x000000ffbe00720c */ /* 0x000fe40003f25070 */
[----:B------:R-:W-:-:S05]  /*9720*/  IADD3 R190, P2, R13, R252, RZ ;  /* 0x000000fc0dbe7210 */ /* 0x000fca0007f5e0ff */
[----:B--2---:R-:W-:-:S06]  /*9730*/  IMAD.X R191, R12, 0x1, R191, P2 ;  /* 0x000000010cbf7824 */ /* 0x004fcc00010e06bf */
[----:B------:R1:W-:Y:S04]  /*9740*/  LDGSTS.E [R238+0x8], desc[UR30][R190.64], P1 ;  /* 0x00008000beee7fae */ /* 0x0003e8000892185e */
[----:B------:R-:W1:Y:S02]  /*9750*/  LDL R191, [R1+0x4] ;  /* 0x0000040001bf7983 */ /* 0x000e640000100800 */
[----:B-1----:R-:W-:Y:S02]  /*9760*/  IADD3 R190, P2, R13, R191, RZ ;  /* 0x000000bf0dbe7210 */ /* 0x002fe40007f5e0ff */
[----:B------:R-:W2:Y:S03]  /*9770*/  LDL R191, [R1+0x8] ;  /* 0x0000080001bf7983 */ /* 0x000ea60000100800 */
[----:B--2---:R-:W-:-:S05]  /*9780*/  IMAD.X R191, R12, 0x1, R191, P2 ;  /* 0x000000010cbf7824 */ /* 0x004fca00010e06bf */
[----:B------:R1:W-:Y:S04]  /*9790*/  LDGSTS.E [R238+0x4008], desc[UR30][R190.64], P1 ;  /* 0x04008000beee7fae */ /* 0x0003e8000892185e */
[----:B------:R-:W2:Y:S01]  /*97a0*/  LDL R191, [R1+0xc] ;  /* 0x00000c0001bf7983 */ /* 0x000ea20000100800 */
[----:B------:R-:W-:-:S04]  /*97b0*/  ISETP.GT.AND P1, PT, R14, 0x1b, PT ;  /* 0x0000001b0e00780c */ /* 0x000fc80003f24270 */
[----:B-1----:R-:W-:-:S04]  /*97c0*/  SEL R190, RZ, 0x4, !P1 ;  /* 0x00000004ffbe7807 */ /* 0x002fc80004800000 */
[----:B------:R-:W-:-:S04]  /*97d0*/  SEL R190, R190, RZ, !P0 ;  /* 0x000000ffbebe7207 */ /* 0x000fc80004000000 */
[----:B------:R-:W-:Y:S02]  /*97e0*/  ISETP.NE.U32.AND P1, PT, R190, RZ, PT ;  /* 0x000000ffbe00720c */ /* 0x000fe40003f25070 */
[----:B--2---:R-:W-:Y:S02]  /*97f0*/  IADD3 R190, P2, R13, R191, RZ ;  /* 0x000000bf0dbe7210 */ /* 0x004fe40007f5e0ff */
[----:B------:R-:W2:Y:S03]  /*9800*/  LDL R191, [R1+0x10] ;  /* 0x0000100001bf7983 */ /* 0x000ea60000100800 */
        /* <DEDUP_REMOVED lines=13> */
[----:B------:R-:W2:Y:S01]  /*98e0*/  LDL R191, [R1+0x20] ;  /* 0x0000200001bf7983 */ /* 0x000ea20000100800 */
[----:B------:R-:W-:-:S05]  /*98f0*/  LOP3.LUT R238, R2, 0x70, RZ, 0x3c, !PT ;  /* 0x0000007002ee7812 */ /* 0x000fca00078e3cff */
[----:B------:R-:W-:Y:S02]  /*9900*/  VIADD R238, R238, UR4 ;  /* 0x00000004eeee7c36 */ /* 0x000fe40008000000 */
[----:B--2---:R-:W-:-:S05]  /*9910*/  IMAD.X R191, R12, 0x1, R191, P2 ;  /* 0x000000010cbf7824 */ /* 0x004fca00010e06bf */
[----:B------:R1:W-:Y:S04]  /*9920*/  LDGSTS.E [R238], desc[UR30][R190.64], P1 ;  /* 0x00000000beee7fae */ /* 0x0003e8000892185e */
        /* <DEDUP_REMOVED lines=46> */
[----:B------:R1:W-:Y:S01]  /*9c10*/  LDGSTS.E [R238+0x400c], desc[UR30][R190.64], P1 ;  /* 0x0400c000beee7fae */ /* 0x0003e2000892185e */
[----:B------:R-:W-:-:S03]  /*9c20*/  ULEA UR4, UR12, UR6, 0xd ;  /* 0x000000060c047291 */ /* 0x000fc6000f8e683f */
[----:B------:R-:W0:Y:S04]  /*9c30*/  LDGDEPBAR ;  /* 0x00000000000079af */ /* 0x000e280000000000 */
[----:B------:R-:W2:Y:S04]  /*9c40*/  LDL R191, [R1+0x5c] ;  /* 0x00005c0001bf7983 */ /* 0x000ea80000100800 */
[----:B------:R-:W3:Y:S01]  /*9c50*/  LDL R238, [R1+0x60] ;  /* 0x0000600001ee7983 */ /* 0x000ee20000100800 */
[----:B-1----:R-:W1:Y:S02]  /*9c60*/  S2R R190, SR_TID.X ;  /* 0x0000000000be7919 */ /* 0x002e640000002100 */
[----:B-1----:R-:W-:-:S04]  /*9c70*/  LOP3.LUT R190, R190, 0x1f, RZ, 0xc0, !PT ;  /* 0x0000001fbebe7812 */ /* 0x002fc800078ec0ff */
[----:B------:R-:W-:-:S04]  /*9c80*/  ISETP.GE.AND P1, PT, R190, R14, PT ;  /* 0x0000000ebe00720c */ /* 0x000fc80003f26270 */
[----:B------:R-:W-:-:S04]  /*9c90*/  SEL R190, RZ, 0x4, P1 ;  /* 0x00000004ffbe7807 */ /* 0x000fc80000800000 */
[----:B------:R-:W-:-:S04]  /*9ca0*/  SEL R190, R190, RZ, !P0 ;  /* 0x000000ffbebe7207 */ /* 0x000fc80004000000 */
[----:B------:R-:W-:Y:S02]  /*9cb0*/  ISETP.NE.U32.AND P0, PT, R190, RZ, PT ;  /* 0x000000ffbe00720c */ /* 0x000fe40003f05070 */
[----:B--2---:R-:W-:-:S05]  /*9cc0*/  IADD3 R190, P1, R16, R191, RZ ;  /* 0x000000bf10be7210 */ /* 0x004fca0007f3e0ff */
[----:B---3--:R-:W-:Y:S02]  /*9cd0*/  IMAD.X R191, R15, 0x1, R238, P1 ;  /* 0x000000010fbf7824 */ /* 0x008fe400008e06ee */
[----:B------:R-:W-:-:S05]  /*9ce0*/  VIADD R238, R4, UR4 ;  /* 0x0000000404ee7c36 */ /* 0x000fca0008000000 */
[----:B------:R1:W-:Y:S04]  /*9cf0*/  LDGSTS.E [R238+0x20000], desc[UR30][R190.64], P0 ;  /* 0x20000000beee7fae */ /* 0x0003e8000812185e */
[----:B------:R-:W1:Y:S02]  /*9d00*/  LDL R191, [R1+0x6c] ;  /* 0x00006c0001bf7983 */ /* 0x000e640000100800 */
[----:B-1----:R-:W-:Y:S02]  /*9d10*/  IADD3 R190, P1, R16, R191, RZ ;  /* 0x000000bf10be7210 */ /* 0x002fe40007f3e0ff */
[----:B------:R-:W2:Y:S02]  /*9d20*/  LDL R191, [R1+0x70] ;  /* 0x0000700001bf7983 */ /* 0x000ea40000100800 */
[----:B--2---:R-:W-:-:S05]  /*9d30*/  IADD3.X R191, R15, R191, RZ, P1, !PT ;  /* 0x000000bf0fbf7210 */ /* 0x004fca0000ffe4ff */
[----:B------:R1:W-:Y:S04]  /*9d40*/  LDGSTS.E [R238+0x20400], desc[UR30][R190.64], P0 ;  /* 0x20400000beee7fae */ /* 0x0003e8000812185e */
[----:B------:R-:W1:Y:S02]  /*9d50*/  LDL R191, [R1+0x7c] ;  /* 0x00007c0001bf7983 */ /* 0x000e640000100800 */
[----:B-1----:R-:W-:Y:S02]  /*9d60*/  IADD3 R190, P1, R16, R191, RZ ;  /* 0x000000bf10be7210 */ /* 0x002fe40007f3e0ff */
[----:B------:R-:W2:Y:S03]  /*9d70*/  LDL R191, [R1+0x80] ;  /* 0x0000800001bf7983 */ /* 0x000ea60000100800 */
[----:B--2---:R-:W-:-:S05]  /*9d80*/  IMAD.X R191, R15, 0x1, R191, P1 ;  /* 0x000000010fbf7824 */ /* 0x004fca00008e06bf */
        /* <DEDUP_REMOVED lines=26> */
[----:B------:R-:W2:Y:S01]  /*9f30*/  LDL R191, [R1+0x64] ;  /* 0x0000640001bf7983 */ /* 0x000ea20000100800 */
[----:B-1----:R-:W-:Y:S02]  /*9f40*/  LOP3.LUT R238, R4, 0x40, RZ, 0x3c, !PT ;  /* 0x0000004004ee7812 */ /* 0x002fe400078e3cff */
[----:B--2---:R-:W-:Y:S02]  /*9f50*/  IADD3 R190, P1, R16, R191, RZ ;  /* 0x000000bf10be7210 */ /* 0x004fe40007f3e0ff */
[----:B------:R-:W2:Y:S01]  /*9f60*/  LDL R191, [R1+0x68] ;  /* 0x0000680001bf7983 */ /* 0x000ea20000100800 */
[----:B------:R-:W-:-:S02]  /*9f70*/  VIADD R238, R238, UR4 ;  /* 0x00000004eeee7c36 */ /* 0x000fc40008000000 */
        /* <DEDUP_REMOVED lines=34> */
[----:B------:R-:W2:Y:S01]  /*a1a0*/  LDL R191, [R1+0xd8] ;  /* 0x0000d80001bf7983 */ /* 0x000ea20000100800 */
[----:B------:R-:W-:Y:S01]  /*a1b0*/  VIADD R187, R187, 0x1 ;  /* 0x00000001bbbb7836 */ /* 0x000fe20000000000 */
[----:B------:R-:W-:Y:S01]  /*a1c0*/  LEA R13, P2, R8, R13, 0x2 ;  /* 0x0000000d080d7211 */ /* 0x000fe200078410ff */
[----:B------:R-:W-:-:S02]  /*a1d0*/  VIADD R14, R14, 0xffffffe0 ;  /* 0xffffffe00e0e7836 */ /* 0x000fc40000000000 */
[----:B--2---:R-:W-:-:S05]  /*a1e0*/  IMAD.X R191, R15, 0x1, R191, P1 ;  /* 0x000000010fbf7824 */ /* 0x004fca00008e06bf */
[----:B------:R1:W-:Y:S01]  /*a1f0*/  LDGSTS.E [R238+0x21e00], desc[UR30][R190.64], P0 ;  /* 0x21e00000beee7fae */ /* 0x0003e2000812185e */
[----:B------:R-:W-:Y:S02]  /*a200*/  ISETP.NE.U32.AND P0, PT, R186, R187, PT ;  /* 0x000000bbba00720c */ /* 0x000fe40003f05070 */
[C---:B------:R-:W-:Y:S01]  /*a210*/  LEA R16, P1, R9.reuse, R16, 0x2 ;  /* 0x0000001009107211 */ /* 0x040fe200078210ff */
[----:B------:R-:W0:Y:S01]  /*a220*/  LDGDEPBAR ;  /* 0x00000000000079af */ /* 0x000e220000000000 */
[----:B-1----:R-:W-:Y:S02]  /*a230*/  SHF.R.S32.HI R191, RZ, 0x1f, R8 ;  /* 0x0000001fffbf7819 */ /* 0x002fe40000011408 */
[----:B------:R-:W-:Y:S02]  /*a240*/  SHF.R.S32.HI R190, RZ, 0x1f, R9 ;  /* 0x0000001fffbe7819 */ /* 0x000fe40000011409 */
[----:B------:R-:W-:Y:S02]  /*a250*/  SHF.L.U64.HI R191, R8, 0x2, R191 ;  /* 0x0000000208bf7819 */ /* 0x000fe400000102bf */
[----:B------:R-:W-:-:S03]  /*a260*/  SHF.L.U64.HI R190, R9, 0x2, R190 ;  /* 0x0000000209be7819 */ /* 0x000fc600000102be */
[----:B------:R-:W-:Y:S02]  /*a270*/  IMAD.X R12, R12, 0x1, R191, P2 ;  /* 0x000000010c0c7824 */ /* 0x000fe400010e06bf */
[----:B------:R-:W-:Y:S01]  /*a280*/  IMAD.X R15, R15, 0x1, R190, P1 ;  /* 0x000000010f0f7824 */ /* 0x000fe200008e06be */
[----:B------:R-:W-:Y:S06]  /*a290*/  @P0 BRA `(.L_x_1) ;  /* 0xffffffdc00a80947 */ /* 0x000fec000383ffff */
.L_x_0:
[----:B------:R-:W1:Y:S01]  /*a2a0*/  S2R R8, SR_TID.X ;  /* 0x0000000000087919 */ /* 0x000e620000002100 */
[----:B------:R-:W-:Y:S02]  /*a2b0*/  WARPGROUP.DEPBAR.LE gsb0, 0x0 ;  /* 0x00008000000079c5 */ /* 0x000fe40000010000 */
[----:B------:R-:W-:-:S04]  /*a2c0*/  DEPBAR.LE SB0, 0x0 ;  /* 0x000080000000791a */ /* 0x000fc80000000000 */
[----:B------:R-:W-:Y:S01]  /*a2d0*/  VIADD R4, R0, 0x1 ;  /* 0x0000000100047836 */ /* 0x000fe20000000000 */
[----:B------:R-:W-:Y:S01]  /*a2e0*/  MOV R20, R121 ;  /* 0x0000007900147202 */ /* 0x000fe20000000f00 */
[----:B------:R-:W-:Y:S01]  /*a2f0*/  IMAD.MOV.U32 R12, RZ, RZ, R120 ;  /* 0x000000ffff0c7224 */ /* 0x000fe200078e0078 */
[----:B------:R-:W-:Y:S01]  /*a300*/  ULDC.64 UR4, c[0x0][0x220] ;  /* 0x0000880000047ab9 */ /* 0x000fe20000000a00 */
[----:B------:R-:W-:Y:S01]  /*a310*/  IMAD.MOV.U32 R13, RZ, RZ, R122 ;  /* 0x000000ffff0d7224 */ /* 0x000fe200078e007a */
[-C--:B------:R-:W-:Y:S01]  /*a320*/  ISETP.GE.AND P3, PT, R4, R189.reuse, PT ;  /* 0x000000bd0400720c */ /* 0x080fe20003f66270 */
[C---:B------:R-:W-:Y:S01]  /*a330*/  VIADD R4, R0.reuse, 0x2 ;  /* 0x0000000200047836 */ /* 0x040fe20000000000 */
[-C--:B------:R-:W-:Y:S01]  /*a340*/  ISETP.GE.AND P2, PT, R3, R188.reuse, PT ;  /* 0x000000bc0300720c */ /* 0x080fe20003f46270 */
[----:B------:R-:W-:Y:S01]  /*a350*/  IMAD.MOV.U32 R14, RZ, RZ, R88 ;  /* 0x000000ffff0e7224 */ /* 0x000fe200078e0058 */
[-C--:B------:R-:W-:Y:S01]  /*a360*/  ISETP.GE.AND P5, PT, R0, R189.reuse, PT ;  /* 0x000000bd0000720c */ /* 0x080fe20003fa6270 */
[----:B------:R-:W-:Y:S01]  /*a370*/  IMAD.MOV.U32 R15, RZ, RZ, R90 ;  /* 0x000000ffff0f7224 */ /* 0x000fe200078e005a */
[-C--:B------:R-:W-:Y:S01]  /*a380*/  ISETP.GE.AND P1, PT, R4, R189.reuse, PT ;  /* 0x000000bd0400720c */ /* 0x080fe20003f26270 */
[C---:B------:R-:W-:Y:S01]  /*a390*/  VIADD R2, R0.reuse, 0x3f ;  /* 0x0000003f00027836 */ /* 0x040fe20000000000 */
[-C--:B------:R-:W-:Y:S01]  /*a3a0*/  ISETP.LT.AND P2, PT, R0, R189.reuse, !P2 ;  /* 0x000000bd0000720c */ /* 0x080fe20005741270 */
[----:B------:R-:W-:Y:S01]  /*a3b0*/  IMAD.MOV.U32 R16, RZ, RZ, R56 ;  /* 0x000000ffff107224 */ /* 0x000fe200078e0038 */
[----:B------:R-:W-:Y:S01]  /*a3c0*/  ISETP.LT.AND P5, PT, R5, R188, !P5 ;  /* 0x000000bc0500720c */ /* 0x000fe20006fa1270 */
[----:B------:R-:W-:Y:S01]  /*a3d0*/  IMAD.MOV.U32 R17, RZ, RZ, R58 ;  /* 0x000000ffff117224 */ /* 0x000fe200078e003a */
[----:B------:R-:W-:Y:S01]  /*a3e0*/  ISETP.GE.AND P0, PT, R2, R189, PT ;  /* 0x000000bd0200720c */ /* 0x000fe20003f06270 */
[----:B------:R-:W-:-:S02]  /*a3f0*/  VIADD R2, R0, 0x3 ;  /* 0x0000000300027836 */ /* 0x000fc40000000000 */
[----:B------:R-:W-:Y:S02]  /*a400*/  IMAD.MOV.U32 R18, RZ, RZ, R24 ;  /* 0x000000ffff127224 */ /* 0x000fe400078e0018 */
[----:B------:R-:W-:Y:S01]  /*a410*/  IMAD.MOV.U32 R19, RZ, RZ, R26 ;  /* 0x000000ffff137224 */ /* 0x000fe200078e001a */
[----:B------:R-:W-:Y:S01]  /*a420*/  ISETP.GE.AND P4, PT, R2, R189, PT ;  /* 0x000000bd0200720c */ /* 0x000fe20003f86270 */
[----:B------:R-:W-:Y:S02]  /*a430*/  IMAD.MOV.U32 R21, RZ, RZ, R123 ;  /* 0x000000ffff157224 */ /* 0x000fe400078e007b */
[C---:B-1----:R-:W-:Y:S02]  /*a440*/  IMAD.SHL.U32 R6, R8.reuse, 0x10, RZ ;  /* 0x0000001008067824 */ /* 0x042fe400078e00ff */
[----:B------:R-:W-:Y:S02]  /*a450*/  IMAD.SHL.U32 R7, R8, 0x40, RZ ;  /* 0x0000004008077824 */ /* 0x000fe400078e00ff */
[----:B------:R-:W-:Y:S01]  /*a460*/  IMAD.MOV.U32 R22, RZ, RZ, R89 ;  /* 0x000000ffff167224 */ /* 0x000fe200078e0059 */
[----:B------:R-:W-:Y:S01]  /*a470*/  LOP3.LUT R6, R6, 0xf0, RZ, 0xc0, !PT ;  /* 0x000000f006067812 */ /* 0x000fe200078ec0ff */
[----:B------:R-:W-:Y:S01]  /*a480*/  IMAD.MOV.U32 R23, RZ, RZ, R91 ;  /* 0x000000ffff177224 */ /* 0x000fe200078e005b */
[----:B------:R-:W-:Y:S01]  /*a490*/  LOP3.LUT R7, R7, 0x400, RZ, 0xc0, !PT ;  /* 0x0000040007077812 */ /* 0x000fe200078ec0ff */
[----:B------:R-:W-:-:S02]  /*a4a0*/  IMAD.MOV.U32 R56, RZ, RZ, R57 ;  /* 0x000000ffff387224 */ /* 0x000fc400078e0039 */
[----:B------:R-:W-:Y:S01]  /*a4b0*/  IMAD.MOV.U32 R57, RZ, RZ, R59 ;  /* 0x000000ffff397224 */ /* 0x000fe200078e003b */
[----:B------:R-:W-:Y:S01]  /*a4c0*/  IADD3 R6, R7, UR6, R6 ;  /* 0x0000000607067c10 */ /* 0x000fe2000fffe006 */
[----:B------:R-:W-:Y:S01]  /*a4d0*/  IMAD.MOV.U32 R58, RZ, RZ, R25 ;  /* 0x000000ffff3a7224 */ /* 0x000fe200078e0019 */
[C---:B------:R-:W-:Y:S01]  /*a4e0*/  LOP3.LUT R7, R8.reuse, 0x60, RZ, 0xc0, !PT ;  /* 0x0000006008077812 */ /* 0x040fe200078ec0ff */
[----:B------:R-:W-:Y:S01]  /*a4f0*/  IMAD.MOV.U32 R59, RZ, RZ, R27 ;  /* 0x000000ffff3b7224 */ /* 0x000fe200078e001b */
[----:B------:R-:W-:Y:S01]  /*a500*/  LOP3.LUT R8, R8, 0x7f, RZ, 0xc0, !PT ;  /* 0x0000007f08087812 */ /* 0x000fe200078ec0ff */
[----:B------:R-:W-:Y:S02]  /*a510*/  IMAD.MOV.U32 R88, RZ, RZ, R124 ;  /* 0x000000ffff587224 */ /* 0x000fe400078e007c */
[----:B------:R-:W-:Y:S01]  /*a520*/  IMAD R4, R7, 0x8, R6 ;  /* 0x0000000807047824 */ /* 0x000fe200078e0206 */
[----:B------:R-:W-:Y:S01]  /*a530*/  BAR.SYNC.DEFER_BLOCKING 0x0 ;  /* 0x0000000000007b1d */ /* 0x000fe20000010000 */
[----:B------:R-:W-:Y:S01]  /*a540*/  LEA R2, R8, UR6, 0x4 ;  /* 0x0000000608027c11 */ /* 0x000fe2000f8e20ff */
[----:B------:R-:W-:-:S02]  /*a550*/  IMAD.MOV.U32 R89, RZ, RZ, R126 ;  /* 0x000000ffff597224 */ /* 0x000fc400078e007e */
[----:B------:R-:W-:Y:S02]  /*a560*/  IMAD.MOV.U32 R90, RZ, RZ, R92 ;  /* 0x000000ffff5a7224 */ /* 0x000fe400078e005c */
[----:B------:R-:W-:Y:S02]  /*a570*/  IMAD.MOV.U32 R91, RZ, RZ, R94 ;  /* 0x000000ffff5b7224 */ /* 0x000fe400078e005e */
[----:B------:R-:W1:Y:S01]  /*a580*/  LDC R6, c[0x0][0x244] ;  /* 0x00009100ff067b82 */ /* 0x000e620000000800 */
[----:B------:R-:W-:Y:S02]  /*a590*/  IMAD.MOV.U32 R120, RZ, RZ, R60 ;  /* 0x000000ffff787224 */ /* 0x000fe400078e003c */
[----:B------:R-:W-:Y:S02]  /*a5a0*/  IMAD.MOV.U32 R121, RZ, RZ, R62 ;  /* 0x000000ffff797224 */ /* 0x000fe400078e003e */
[----:B------:R-:W-:Y:S02]  /*a5b0*/  IMAD.MOV.U32 R122, RZ, RZ, R28 ;  /* 0x000000ffff7a7224 */ /* 0x000fe400078e001c */
[----:B------:R-:W-:-:S02]  /*a5c0*/  IMAD.MOV.U32 R123, RZ, RZ, R30 ;  /* 0x000000ffff7b7224 */ /* 0x000fc400078e001e */
[----:B------:R-:W-:Y:S02]  /*a5d0*/  IMAD.MOV.U32 R92, RZ, RZ, R61 ;  /* 0x000000ffff5c7224 */ /* 0x000fe400078e003d */
[----:B------:R-:W-:Y:S02]  /*a5e0*/  IMAD.MOV.U32 R94, RZ, RZ, R29 ;  /* 0x000000ffff5e7224 */ /* 0x000fe400078e001d */
[----:B------:R-:W-:Y:S02]  /*a5f0*/  IMAD.MOV.U32 R124, RZ, RZ, R64 ;  /* 0x000000ffff7c7224 */ /* 0x000fe400078e0040 */
[----:B------:R-:W-:Y:S01]  /*a600*/  IMAD.MOV.U32 R126, RZ, RZ, R32 ;  /* 0x000000ffff7e7224 */ /* 0x000fe200078e0020 */
[----:B------:R-:W-:Y:S01]  /*a610*/  STSM.16.M88.4 [R4], R12 ;  /* 0x0000000c04007844 */ /* 0x000fe20000000200 */
[----:B------:R-:W-:Y:S02]  /*a620*/  IMAD.MOV.U32 R152, RZ, RZ, R65 ;  /* 0x000000ffff987224 */ /* 0x000fe400078e0041 */
[----:B------:R-:W-:Y:S01]  /*a630*/  IMAD.MOV.U32 R153, RZ, RZ, R67 ;  /* 0x000000ffff997224 */ /* 0x000fe200078e0043 */
[----:B------:R-:W-:Y:S01]  /*a640*/  BAR.SYNC.DEFER_BLOCKING 0x0 ;  /* 0x0000000000007b1d */ /* 0x000fe20000010000 */
[----:B------:R-:W-:-:S02]  /*a650*/  IMAD.MOV.U32 R154, RZ, RZ, R33 ;  /* 0x000000ffff9a7224 */ /* 0x000fc400078e0021 */
[----:B------:R-:W-:Y:S02]  /*a660*/  IMAD.MOV.U32 R155, RZ, RZ, R35 ;  /* 0x000000ffff9b7224 */ /* 0x000fe400078e0023 */
[----:B-1----:R-:W-:Y:S01]  /*a670*/  IMAD R7, R3, R6, RZ ;  /* 0x0000000603077224 */ /* 0x002fe200078e02ff */
[----:B------:R-:W1:Y:S02]  /*a680*/  LDS.128 R8, [R2] ;  /* 0x0000000002087984 */ /* 0x000e640000000c00 */
[----:B------:R-:W-:Y:S06]  /*a690*/  BAR.SYNC.DEFER_BLOCKING 0x0 ;  /* 0x0000000000007b1d */ /* 0x000fec0000010000 */
[----:B------:R-:W-:Y:S02]  /*a6a0*/  STSM.16.M88.4 [R4], R16 ;  /* 0x0000001004007844 */ /* 0x000fe40000000200 */
[----:B------:R-:W-:Y:S06]  /*a6b0*/  BAR.SYNC.DEFER_BLOCKING 0x0 ;  /* 0x0000000000007b1d */ /* 0x000fec0000010000 */
[----:B------:R-:W2:Y:S02]  /*a6c0*/  LDS.128 R12, [R2] ;  /* 0x00000000020c7984 */ /* 0x000ea40000000c00 */
[----:B------:R-:W-:Y:S06]  /*a6d0*/  BAR.SYNC.DEFER_BLOCKING 0x0 ;  /* 0x0000000000007b1d */ /* 0x000fec0000010000 */
[----:B------:R-:W-:Y:S02]  /*a6e0*/  STSM.16.M88.4 [R4], R20 ;  /* 0x0000001404007844 */ /* 0x000fe40000000200 */
[----:B------:R-:W-:Y:S06]  /*a6f0*/  BAR.SYNC.DEFER_BLOCKING 0x0 ;  /* 0x0000000000007b1d */ /* 0x000fec0000010000 */
[----:B------:R-:W3:Y:S02]  /*a700*/  LDS.128 R24, [R2] ;  /* 0x0000000002187984 */ /* 0x000ee40000000c00 */
[----:B------:R-:W-:Y:S06]  /*a710*/  BAR.SYNC.DEFER_BLOCKING 0x0 ;  /* 0x0000000000007b1d */ /* 0x000fec0000010000 */
[----:B------:R4:W-:Y:S02]  /*a720*/  STSM.16.M88.4 [R4], R56 ;  /* 0x0000003804007844 */ /* 0x0009e40000000200 */
[----:B------:R-:W-:Y:S01]  /*a730*/  BAR.SYNC.DEFER_BLOCKING 0x0 ;  /* 0x0000000000007b1d */ /* 0x000fe20000010000 */
[----:B----4-:R-:W-:-:S02]  /*a740*/  IMAD.MOV.U32 R56, RZ, RZ, R125 ;  /* 0x000000ffff387224 */ /* 0x010fc400078e007d */
[----:B------:R-:W-:Y:S02]  /*a750*/  IMAD.MOV.U32 R57, RZ, RZ, R127 ;  /* 0x000000ffff397224 */ /* 0x000fe400078e007f */
[----:B------:R-:W-:Y:S02]  /*a760*/  IMAD.MOV.U32 R58, RZ, RZ, R93 ;  /* 0x000000ffff3a7224 */ /* 0x000fe400078e005d */
[----:B------:R-:W-:Y:S02]  /*a770*/  IMAD.MOV.U32 R59, RZ, RZ, R95 ;  /* 0x000000ffff3b7224 */ /* 0x000fe400078e005f */
[----:B------:R-:W-:Y:S02]  /*a780*/  IMAD.MOV.U32 R93, RZ, RZ, R63 ;  /* 0x000000ffff5d7224 */ /* 0x000fe400078e003f */
[----:B------:R-:W-:Y:S01]  /*a790*/  IMAD.MOV.U32 R95, RZ, RZ, R31 ;  /* 0x000000ffff5f7224 */ /* 0x000fe200078e001f */
[----:B------:R-:W4:Y:S01]  /*a7a0*/  LDS.128 R20, [R2] ;  /* 0x0000000002147984 */ /* 0x000f220000000c00 */
[----:B------:R-:W-:-:S02]  /*a7b0*/  IMAD.MOV.U32 R125, RZ, RZ, R66 ;  /* 0x000000ffff7d7224 */ /* 0x000fc400078e0042 */
[----:B------:R-:W-:Y:S01]  /*a7c0*/  IMAD.MOV.U32 R127, RZ, RZ, R34 ;  /* 0x000000ffff7f7224 */ /* 0x000fe200078e0022 */
[----:B------:R-:W-:Y:S06]  /*a7d0*/  BAR.SYNC.DEFER_BLOCKING 0x0 ;  /* 0x0000000000007b1d */ /* 0x000fec0000010000 */
[----:B------:R-:W-:Y:S02]  /*a7e0*/  STSM.16.M88.4 [R4], R88 ;  /* 0x0000005804007844 */ /* 0x000fe40000000200 */
[----:B------:R-:W-:Y:S06]  /*a7f0*/  BAR.SYNC.DEFER_BLOCKING 0x0 ;  /* 0x0000000000007b1d */ /* 0x000fec0000010000 */
[----:B------:R-:W5:Y:S02]  /*a800*/  LDS.128 R16, [R2] ;  /* 0x0000000002107984 */ /* 0x000f640000000c00 */
[----:B------:R-:W-:Y:S06]  /*a810*/  BAR.SYNC.DEFER_BLOCKING 0x0 ;  /* 0x0000000000007b1d */ /* 0x000fec0000010000 */
[----:B------:R1:W-:Y:S02]  /*a820*/  STSM.16.M88.4 [R4], R120 ;  /* 0x0000007804007844 */ /* 0x0003e40000000200 */
[----:B------:R-:W-:Y:S01]  /*a830*/  BAR.SYNC.DEFER_BLOCKING 0x0 ;  /* 0x0000000000007b1d */ /* 0x000fe20000010000 */
[----:B-1----:R-:W-:-:S02]  /*a840*/  IMAD.MOV.U32 R120, RZ, RZ, R128 ;  /* 0x000000ffff787224 */ /* 0x002fc400078e0080 */
[----:B------:R-:W-:Y:S02]  /*a850*/  IMAD.MOV.U32 R121, RZ, RZ, R130 ;  /* 0x000000ffff797224 */ /* 0x000fe400078e0082 */
[----:B------:R-:W-:Y:S02]  /*a860*/  IMAD.MOV.U32 R122, RZ, RZ, R96 ;  /* 0x000000ffff7a7224 */ /* 0x000fe400078e0060 */
[----:B------:R-:W-:Y:S02]  /*a870*/  IMAD.MOV.U32 R123, RZ, RZ, R98 ;  /* 0x000000ffff7b7224 */ /* 0x000fe400078e0062 */
[----:B------:R-:W-:Y:S02]  /*a880*/  IMAD.MOV.U32 R128, RZ, RZ, R129 ;  /* 0x000000ffff807224 */ /* 0x000fe400078e0081 */
[----:B------:R-:W-:Y:S01]  /*a890*/  IMAD.MOV.U32 R129, RZ, RZ, R131 ;  /* 0x000000ffff817224 */ /* 0x000fe200078e0083 */
[----:B------:R-:W-:Y:S01]  /*a8a0*/  MOV R131, R99 ;  /* 0x0000006300837202 */ /* 0x000fe20000000f00 */
[----:B------:R-:W1:Y:S01]  /*a8b0*/  LDS.128 R88, [R2] ;  /* 0x0000000002587984 */ /* 0x000e620000000c00 */
[----:B------:R-:W-:Y:S01]  /*a8c0*/  IMAD.MOV.U32 R130, RZ, RZ, R97 ;  /* 0x000000ffff827224 */ /* 0x000fe200078e0061 */
[----:B------:R-:W-:Y:S06]  /*a8d0*/  BAR.SYNC.DEFER_BLOCKING 0x0 ;  /* 0x0000000000007b1d */ /* 0x000fec0000010000 */
[----:B------:R-:W-:Y:S02]  /*a8e0*/  STSM.16.M88.4 [R4], R56 ;  /* 0x0000003804007844 */ /* 0x000fe40000000200 */
[----:B------:R-:W-:Y:S06]  /*a8f0*/  BAR.SYNC.DEFER_BLOCKING 0x0 ;  /* 0x0000000000007b1d */ /* 0x000fec0000010000 */
[----:B------:R-:W1:Y:S02]  /*a900*/  LDS.128 R60, [R2] ;  /* 0x00000000023c7984 */ /* 0x000e640000000c00 */
[----:B------:R-:W-:Y:S06]  /*a910*/  BAR.SYNC.DEFER_BLOCKING 0x0 ;  /* 0x0000000000007b1d */ /* 0x000fec0000010000 */
[----:B------:R-:W-:Y:S02]  /*a920*/  STSM.16.M88.4 [R4], R92 ;  /* 0x0000005c04007844 */ /* 0x000fe40000000200 */
[----:B------:R-:W-:Y:S06]  /*a930*/  BAR.SYNC.DEFER_BLOCKING 0x0 ;  /* 0x0000000000007b1d */ /* 0x000fec0000010000 */
[----:B------:R-:W1:Y:S02]  /*a940*/  LDS.128 R56, [R2] ;  /* 0x0000000002387984 */ /* 0x000e640000000c00 */
[----:B------:R-:W-:Y:S06]  /*a950*/  BAR.SYNC.DEFER_BLOCKING 0x0 ;  /* 0x0000000000007b1d */ /* 0x000fec0000010000 */
[----:B------:R2:W-:Y:S02]  /*a960*/  STSM.16.M88.4 [R4], R120 ;  /* 0x0000007804007844 */ /* 0x0005e40000000200 */
[----:B------:R-:W-:Y:S01]  /*a970*/  BAR.SYNC.DEFER_BLOCKING 0x0 ;  /* 0x0000000000007b1d */ /* 0x000fe20000010000 */
[----:B--2---:R-:W-:-:S02]  /*a980*/  IMAD.MOV.U32 R120, RZ, RZ, R132 ;  /* 0x000000ffff787224 */ /* 0x004fc400078e0084 */
[----:B------:R-:W-:Y:S02]  /*a990*/  IMAD.MOV.U32 R121, RZ, RZ, R134 ;  /* 0x000000ffff797224 */ /* 0x000fe400078e0086 */
[----:B------:R-:W-:Y:S02]  /*a9a0*/  IMAD.MOV.U32 R122, RZ, RZ, R100 ;  /* 0x000000ffff7a7224 */ /* 0x000fe400078e0064 */
[----:B------:R-:W-:Y:S02]  /*a9b0*/  IMAD.MOV.U32 R123, RZ, RZ, R102 ;  /* 0x000000ffff7b7224 */ /* 0x000fe400078e0066 */
[----:B------:R-:W-:Y:S02]  /*a9c0*/  IMAD.MOV.U32 R132, RZ, RZ, R69 ;  /* 0x000000ffff847224 */ /* 0x000fe400078e0045 */
[----:B------:R-:W-:Y:S01]  /*a9d0*/  IMAD.MOV.U32 R134, RZ, RZ, R37 ;  /* 0x000000ffff867224 */ /* 0x000fe200078e0025 */
[----:B------:R-:W2:Y:S01]  /*a9e0*/  LDS.128 R28, [R2] ;  /* 0x00000000021c7984 */ /* 0x000ea20000000c00 */
[----:B------:R-:W-:Y:S06]  /*a9f0*/  BAR.SYNC.DEFER_BLOCKING 0x0 ;  /* 0x0000000000007b1d */ /* 0x000fec0000010000 */
[----:B------:R3:W-:Y:S02]  /*aa00*/  STSM.16.M88.4 [R4], R124 ;  /* 0x0000007c04007844 */ /* 0x0007e40000000200 */
[----:B------:R-:W-:Y:S01]  /*aa10*/  BAR.SYNC.DEFER_BLOCKING 0x0 ;  /* 0x0000000000007b1d */ /* 0x000fe20000010000 */
[----:B---3--:R-:W-:-:S02]  /*aa20*/  IMAD.MOV.U32 R124, RZ, RZ, R68 ;  /* 0x000000ffff7c7224 */ /* 0x008fc400078e0044 */
[----:B------:R-:W-:Y:S02]  /*aa30*/  IMAD.MOV.U32 R125, RZ, RZ, R70 ;  /* 0x000000ffff7d7224 */ /* 0x000fe400078e0046 */
[----:B------:R-:W-:Y:S02]  /*aa40*/  IMAD.MOV.U32 R126, RZ, RZ, R36 ;  /* 0x000000ffff7e7224 */ /* 0x000fe400078e0024 */
[----:B------:R-:W-:Y:S01]  /*aa50*/  IMAD.MOV.U32 R127, RZ, RZ, R38 ;  /* 0x000000ffff7f7224 */ /* 0x000fe200078e0026 */
[----:B------:R-:W3:Y:S01]  /*aa60*/  LDS.128 R96, [R2] ;  /* 0x0000000002607984 */ /* 0x000ee20000000c00 */
        /* <DEDUP_REMOVED lines=10> */
[----:B------:R-:W-:Y:S06]  /*ab10*/  BAR.SYNC.DEFER_BLOCKING 0x0 ;  /* 0x0000000000007b1d */ /* 0x000fec0000010000 */
[----:B------:R5:W-:Y:S02]  /*ab20*/  STSM.16.M88.4 [R4], R152 ;  /* 0x0000009804007844 */ /* 0x000be40000000200 */
[----:B------:R-:W-:Y:S01]  /*ab30*/  BAR.SYNC.DEFER_BLOCKING 0x0 ;  /* 0x0000000000007b1d */ /* 0x000fe20000010000 */
[----:B-----5:R-:W-:-:S02]  /*ab40*/  IMAD.MOV.U32 R152, RZ, RZ, R72 ;  /* 0x000000ffff987224 */ /* 0x020fc400078e0048 */
[----:B------:R-:W-:Y:S02]  /*ab50*/  IMAD.MOV.U32 R153, RZ, RZ, R74 ;  /* 0x000000ffff997224 */ /* 0x000fe400078e004a */
[----:B------:R-:W-:Y:S02]  /*ab60*/  IMAD.MOV.U32 R154, RZ, RZ, R40 ;  /* 0x000000ffff9a7224 */ /* 0x000fe400078e0028 */
[----:B------:R-:W-:Y:S01]  /*ab70*/  IMAD.MOV.U32 R155, RZ, RZ, R42 ;  /* 0x000000ffff9b7224 */ /* 0x000fe200078e002a */
[----:B------:R-:W5:Y:S01]  /*ab80*/  LDS.128 R64, [R2] ;  /* 0x0000000002407984 */ /* 0x000f620000000c00 */
        /* <DEDUP_REMOVED lines=13> */
[----:B------:R-:W1:Y:S01]  /*ac60*/  LDS.128 R120, [R2] ;  /* 0x0000000002787984 */ /* 0x000e620000000c00 */
[----:B------:R-:W-:Y:S01]  /*ac70*/  IMAD.MOV.U32 R140, RZ, RZ, R77 ;  /* 0x000000ffff8c7224 */ /* 0x000fe200078e004d */
        /* <DEDUP_REMOVED lines=10> */
[----:B------:R-:W-:Y:S01]  /*ad20*/  IMAD.MOV.U32 R142, RZ, RZ, R45 ;  /* 0x000000ffff8e7224 */ /* 0x000fe200078e002d */
[----:B------:R-:W-:Y:S06]  /*ad30*/  BAR.SYNC.DEFER_BLOCKING 0x0 ;  /* 0x0000000000007b1d */ /* 0x000fec0000010000 */
[----:B------:R3:W-:Y:S02]  /*ad40*/  STSM.16.M88.4 [R4], R132 ;  /* 0x0000008404007844 */ /* 0x0007e40000000200 */
[----:B------:R-:W-:Y:S01]  /*ad50*/  BAR.SYNC.DEFER_BLOCKING 0x0 ;  /* 0x0000000000007b1d */ /* 0x000fe20000010000 */
[----:B---3--:R-:W-:Y:S01]  /*ad60*/  IMAD.MOV.U32 R132, RZ, RZ, R73 ;  /* 0x000000ffff847224 */ /* 0x008fe200078e0049 */
[----:B------:R-:W-:Y:S01]  /*ad70*/  MOV R134, R41 ;  /* 0x0000002900867202 */ /* 0x000fe20000000f00 */
[----:B------:R-:W-:-:S02]  /*ad80*/  IMAD.MOV.U32 R133, RZ, RZ, R75 ;  /* 0x000000ffff857224 */ /* 0x000fc400078e004b */
[----:B------:R-:W-:Y:S01]  /*ad90*/  IMAD.MOV.U32 R135, RZ, RZ, R43 ;  /* 0x000000ffff877224 */ /* 0x000fe200078e002b */
[----:B------:R-:W3:Y:S02]  /*ada0*/  LDS.128 R68, [R2] ;  /* 0x0000000002447984 */ /* 0x000ee40000000c00 */
        /* <DEDUP_REMOVED lines=10> */
[----:B------:R-:W-:Y:S01]  /*ae50*/  IMAD.MOV.U32 R155, RZ, RZ, R46 ;  /* 0x000000ffff9b7224 */ /* 0x000fe200078e002e */
[----:B------:R-:W4:Y:S01]  /*ae60*/  LDS.128 R124, [R2] ;  /* 0x00000000027c7984 */ /* 0x000f220000000c00 */
[----:B------:R-:W-:Y:S06]  /*ae70*/  BAR.SYNC.DEFER_BLOCKING 0x0 ;  /* 0x0000000000007b1d */ /* 0x000fec0000010000 */
[----:B------:R-:W-:Y:S02]  /*ae80*/  STSM.16.M88.4 [R4], R128 ;  /* 0x0000008004007844 */ /* 0x000fe40000000200 */
[----:B------:R-:W-:Y:S06]  /*ae90*/  BAR.SYNC.DEFER_BLOCKING 0x0 ;  /* 0x0000000000007b1d */ /* 0x000fec0000010000 */
[----:B------:R-:W4:Y:S02]  /*aea0*/  LDS.128 R104, [R2] ;  /* 0x0000000002687984 */ /* 0x000f240000000c00 */
[----:B------:R-:W-:Y:S06]  /*aeb0*/  BAR.SYNC.DEFER_BLOCKING 0x0 ;  /* 0x0000000000007b1d */ /* 0x000fec0000010000 */
[----:B------:R5:W-:Y:S02]  /*aec0*/  STSM.16.M88.4 [R4], R132 ;  /* 0x0000008404007844 */ /* 0x000be40000000200 */
[----:B------:R-:W-:Y:S01]  /*aed0*/  BAR.SYNC.DEFER_BLOCKING 0x0 ;  /* 0x0000000000007b1d */ /* 0x000fe20000010000 */
[----:B-----5:R-:W-:-:S02]  /*aee0*/  IMAD.MOV.U32 R132, RZ, RZ, R141 ;  /* 0x000000ffff847224 */ /* 0x020fc400078e008d */
[----:B------:R-:W-:Y:S02]  /*aef0*/  IMAD.MOV.U32 R133, RZ, RZ, R143 ;  /* 0x000000ffff857224 */ /* 0x000fe400078e008f */
[----:B------:R-:W-:Y:S02]  /*af00*/  IMAD.MOV.U32 R134, RZ, RZ, R109 ;  /* 0x000000ffff867224 */ /* 0x000fe400078e006d */
[----:B------:R-:W-:Y:S02]  /*af10*/  IMAD.MOV.U32 R135, RZ, RZ, R111 ;  /* 0x000000ffff877224 */ /* 0x000fe400078e006f */
[----:B------:R-:W-:Y:S02]  /*af20*/  IMAD.MOV.U32 R141, RZ, RZ, R79 ;  /* 0x000000ffff8d7224 */ /* 0x000fe400078e004f */
[----:B------:R-:W-:Y:S01]  /*af30*/  IMAD.MOV.U32 R143, RZ, RZ, R47 ;  /* 0x000000ffff8f7224 */ /* 0x000fe200078e002f */
[----:B------:R-:W5:Y:S01]  /*af40*/  LDS.128 R72, [R2] ;  /* 0x0000000002487984 */ /* 0x000f620000000c00 */
        /* <DEDUP_REMOVED lines=17> */
[----:B------:R-:W-:Y:S01]  /*b060*/  IMAD.MOV.U32 R155, RZ, RZ, R50 ;  /* 0x000000ffff9b7224 */ /* 0x000fe200078e0032 */
[----:B------:R-:W2:Y:S01]  /*b070*/  LDS.128 R128, [R2] ;  /* 0x0000000002807984 */ /* 0x000ea20000000c00 */
[----:B------:R-:W-:Y:S06]  /*b080*/  BAR.SYNC.DEFER_BLOCKING 0x0 ;  /* 0x0000000000007b1d */ /* 0x000fec0000010000 */
[----:B------:R-:W-:Y:S02]  /*b090*/  STSM.16.M88.4 [R4], R132 ;  /* 0x0000008404007844 */ /* 0x000fe40000000200 */
[----:B------:R-:W-:Y:S06]  /*b0a0*/  BAR.SYNC.DEFER_BLOCKING 0x0 ;  /* 0x0000000000007b1d */ /* 0x000fec0000010000 */
[----:B------:R-:W2:Y:S02]  /*b0b0*/  LDS.128 R108, [R2] ;  /* 0x00000000026c7984 */ /* 0x000ea40000000c00 */
[----:B------:R-:W-:Y:S06]  /*b0c0*/  BAR.SYNC.DEFER_BLOCKING 0x0 ;  /* 0x0000000000007b1d */ /* 0x000fec0000010000 */
[----:B------:R3:W-:Y:S02]  /*b0d0*/  STSM.16.M88.4 [R4], R140 ;  /* 0x0000008c04007844 */ /* 0x0007e40000000200 */
[----:B------:R-:W-:Y:S01]  /*b0e0*/  BAR.SYNC.DEFER_BLOCKING 0x0 ;  /* 0x0000000000007b1d */ /* 0x000fe20000010000 */
[----:B---3--:R-:W-:-:S02]  /*b0f0*/  IMAD.MOV.U32 R142, RZ, RZ, R113 ;  /* 0x000000ffff8e7224 */ /* 0x008fc400078e0071 */
[----:B------:R-:W-:Y:S02]  /*b100*/  IMAD.MOV.U32 R143, RZ, RZ, R115 ;  /* 0x000000ffff8f7224 */ /* 0x000fe400078e0073 */
[----:B------:R-:W-:Y:S01]  /*b110*/  IMAD.MOV.U32 R140, RZ, RZ, R145 ;  /* 0x000000ffff8c7224 */ /* 0x000fe200078e0091 */
[----:B------:R-:W-:Y:S01]  /*b120*/  MOV R145, R150 ;  /* 0x0000009600917202 */ /* 0x000fe20000000f00 */
        /* <DEDUP_REMOVED lines=23> */
[----:B------:R-:W-:Y:S01]  /*b2a0*/  IMAD R52, R6, 0x80, R7 ;  /* 0x0000008006347824 */ /* 0x000fe200078e0207 */
[C---:B------:R-:W-:Y:S01]  /*b2b0*/  LEA R6, P6, R7.reuse, UR4, 0x2 ;  /* 0x0000000407067c11 */ /* 0x040fe2000f8c10ff */
[----:B------:R-:W5:Y:S03]  /*b2c0*/  LDS.128 R132, [R2] ;  /* 0x0000000002847984 */ /* 0x000f660000000c00 */
[----:B------:R-:W-:Y:S01]  /*b2d0*/  LEA.HI.X.SX32 R7, R7, UR5, 0x2, P6 ;  /* 0x0000000507077c11 */ /* 0x000fe2000b0f16ff */
[----:B------:R-:W-:Y:S06]  /*b2e0*/  BAR.SYNC.DEFER_BLOCKING 0x0 ;  /* 0x0000000000007b1d */ /* 0x000fec0000010000 */
[----:B------:R1:W-:Y:S02]  /*b2f0*/  STSM.16.M88.4 [R4], R136 ;  /* 0x0000008804007844 */ /* 0x0003e40000000200 */
[----:B------:R-:W-:Y:S01]  /*b300*/  BAR.SYNC.DEFER_BLOCKING 0x0 ;  /* 0x0000000000007b1d */ /* 0x000fe20000010000 */
[----:B-1----:R-:W-:-:S05]  /*b310*/  LEA R136, P6, R52, UR4, 0x2 ;  /* 0x0000000434887c11 */ /* 0x002fca000f8c10ff */
[----:B------:R-:W-:Y:S02]  /*b320*/  ULDC UR4, c[0x0][0x248] ;  /* 0x0000920000047ab9 */ /* 0x000fe40000000800 */
[----:B------:R-:W-:Y:S01]  /*b330*/  IMAD R139, R0, UR4, RZ ;  /* 0x00000004008b7c24 */ /* 0x000fe2000f8e02ff */
[----:B------:R-:W-:Y:S02]  /*b340*/  LEA.HI.X.SX32 R137, R52, UR5, 0x2, P6 ;  /* 0x0000000534897c11 */ /* 0x000fe4000b0f16ff */
[-C--:B------:R-:W-:Y:S01]  /*b350*/  ISETP.LT.AND P6, PT, R3, R188.reuse, !P3 ;  /* 0x000000bc0300720c */ /* 0x080fe20005fc1270 */
[----:B------:R-:W-:Y:S01]  /*b360*/  IMAD.WIDE R84, R139, 0x4, R6 ;  /* 0x000000048b547825 */ /* 0x000fe200078e0206 */
[----:B------:R-:W-:Y:S01]  /*b370*/  ISETP.LT.AND P3, PT, R5, R188, !P3 ;  /* 0x000000bc0500720c */ /* 0x000fe20005f61270 */
[----:B------:R-:W1:Y:S01]  /*b380*/  LDS.128 R80, [R2] ;  /* 0x0000000002507984 */ /* 0x000e620000000c00 */
        /* <DEDUP_REMOVED lines=10> */
[C---:B------:R-:W-:Y:S01]  /*b430*/  IMAD.WIDE R86, R139.reuse, 0x4, R136 ;  /* 0x000000048b567825 */ /* 0x040fe200078e0288 */
[----:B------:R-:W-:Y:S06]  /*b440*/  BAR.SYNC.DEFER_BLOCKING 0x0 ;  /* 0x0000000000007b1d */ /* 0x000fec0000010000 */
[----:B------:R3:W-:Y:S02]  /*b450*/  STSM.16.M88.4 [R4], R140 ;  /* 0x0000008c04007844 */ /* 0x0007e40000000200 */
[----:B------:R-:W-:Y:S01]  /*b460*/  BAR.SYNC.DEFER_BLOCKING 0x0 ;  /* 0x0000000000007b1d */ /* 0x000fe20000010000 */
[----:B---3--:R-:W-:-:S02]  /*b470*/  VIADD R143, R139, UR4 ;  /* 0x000000048b8f7c36 */ /* 0x008fc40008000000 */
[----:B------:R-:W-:Y:S02]  /*b480*/  VIADD R142, R0, 0x4 ;  /* 0x00000004008e7836 */ /* 0x000fe40000000000 */
[----:B------:R-:W-:-:S04]  /*b490*/  IMAD.WIDE R138, R143, 0x4, R6 ;  /* 0x000000048f8a7825 */ /* 0x000fc800078e0206 */
[C---:B------:R-:W-:Y:S01]  /*b4a0*/  IMAD.WIDE R140, R143.reuse, 0x4, R136 ;  /* 0x000000048f8c7825 */ /* 0x040fe200078e0288 */
[----:B------:R-:W3:Y:S03]  /*b4b0*/  LDS.128 R116, [R2] ;  /* 0x0000000002747984 */ /* 0x000ee60000000c00 */
[----:B------:R-:W-:Y:S01]  /*b4c0*/  VIADD R143, R143, UR4 ;  /* 0x000000048f8f7c36 */ /* 0x000fe20008000000 */
[----:B------:R-:W-:Y:S06]  /*b4d0*/  BAR.SYNC.DEFER_BLOCKING 0x0 ;  /* 0x0000000000007b1d */ /* 0x000fec0000010000 */
[----:B------:R-:W-:Y:S02]  /*b4e0*/  STSM.16.M88.4 [R4], R144 ;  /* 0x0000009004007844 */ /* 0x000fe40000000200 */
[----:B------:R-:W-:Y:S06]  /*b4f0*/  BAR.SYNC.DEFER_BLOCKING 0x0 ;  /* 0x0000000000007b1d */ /* 0x000fec0000010000 */
[----:B------:R-:W3:Y:S02]  /*b500*/  LDS.128 R52, [R2] ;  /* 0x0000000002347984 */ /* 0x000ee40000000c00 */
[----:B------:R-:W-:Y:S06]  /*b510*/  BAR.SYNC.DEFER_BLOCKING 0x0 ;  /* 0x0000000000007b1d */ /* 0x000fec0000010000 */
[----:B------:R4:W-:Y:S02]  /*b520*/  STSM.16.M88.4 [R4], R148 ;  /* 0x0000009404007844 */ /* 0x0009e40000000200 */
[----:B------:R-:W-:Y:S01]  /*b530*/  BAR.SYNC.DEFER_BLOCKING 0x0 ;  /* 0x0000000000007b1d */ /* 0x000fe20000010000 */
[----:B----4-:R-:W-:-:S05]  /*b540*/  VIADD R4, R0, 0x5 ;  /* 0x0000000500047836 */ /* 0x010fca0000000000 */
[----:B------:R4:W-:Y:S01]  /*b550*/  @P2 STG.E desc[UR30][R84.64], R8 ;  /* 0x0000000854002986 */ /* 0x0009e2000c10191e */
[----:B------:R-:W-:-:S03]  /*b560*/  ISETP.GE.AND P2, PT, R142, R189, PT ;  /* 0x000000bd8e00720c */ /* 0x000fc60003f46270 */
[----:B------:R5:W-:Y:S01]  /*b570*/  @P5 STG.E desc[UR30][R86.64], R12 ;  /* 0x0000000c56005986 */ /* 0x000be2000c10191e */
[-C--:B------:R-:W-:Y:S02]  /*b580*/  ISETP.LT.AND P5, PT, R3, R188.reuse, !P1 ;  /* 0x000000bc0300720c */ /* 0x080fe40004fa1270 */
[-C--:B------:R-:W-:Y:S01]  /*b590*/  ISETP.LT.AND P1, PT, R5, R188.reuse, !P1 ;  /* 0x000000bc0500720c */ /* 0x080fe20004f21270 */
[----:B------:R1:W-:Y:S01]  /*b5a0*/  @P6 STG.E desc[UR30][R138.64], R24 ;  /* 0x000000188a006986 */ /* 0x0003e2000c10191e */
[-C--:B------:R-:W-:Y:S02]  /*b5b0*/  ISETP.LT.AND P6, PT, R3, R188.reuse, !P4 ;  /* 0x000000bc0300720c */ /* 0x080fe400067c1270 */
[----:B------:R-:W-:Y:S01]  /*b5c0*/  ISETP.LT.AND P4, PT, R5, R188, !P4 ;  /* 0x000000bc0500720c */ /* 0x000fe20006781270 */
[----:B----4-:R-:W-:Y:S01]  /*b5d0*/  IMAD.WIDE R84, R143, 0x4, R6 ;  /* 0x000000048f547825 */ /* 0x010fe200078e0206 */
[----:B------:R4:W-:Y:S01]  /*b5e0*/  @P3 STG.E desc[UR30][R140.64], R20 ;  /* 0x000000148c003986 */ /* 0x0009e2000c10191e */
[----:B------:R-:W-:-:S02]  /*b5f0*/  ISETP.GE.AND P3, PT, R4, R189, PT ;  /* 0x000000bd0400720c */ /* 0x000fc40003f66270 */
[----:B-----5:R-:W-:Y:S02]  /*b600*/  IMAD.WIDE R86, R143, 0x4, R136 ;  /* 0x000000048f567825 */ /* 0x020fe400078e0288 */
[----:B------:R5:W-:Y:S01]  /*b610*/  @P5 STG.E desc[UR30][R84.64], R9 ;  /* 0x0000000954005986 */ /* 0x000be2000c10191e */
[-C--:B------:R-:W-:Y:S01]  /*b620*/  ISETP.LT.AND P5, PT, R3, R188.reuse, !P2 ;  /* 0x000000bc0300720c */ /* 0x080fe200057a1270 */
[----:B------:R-:W-:Y:S01]  /*b630*/  VIADD R143, R143, UR4 ;  /* 0x000000048f8f7c36 */ /* 0x000fe20008000000 */
[----:B------:R-:W-:Y:S01]  /*b640*/  ISETP.LT.AND P2, PT, R5, R188, !P2 ;  /* 0x000000bc0500720c */ /* 0x000fe20005741270 */
[----:B------:R2:W-:Y:S01]  /*b650*/  @P1 STG.E desc[UR30][R86.64], R13 ;  /* 0x0000000d56001986 */ /* 0x0005e2000c10191e */
[----:B------:R-:W-:Y:S02]  /*b660*/  VIADD R4, R0, 0x6 ;  /* 0x0000000600047836 */ /* 0x000fe40000000000 */
[----:B-1----:R-:W-:-:S03]  /*b670*/  IMAD.WIDE R138, R143, 0x4, R6 ;  /* 0x000000048f8a7825 */ /* 0x002fc600078e0206 */
[----:B------:R-:W-:Y:S01]  /*b680*/  ISETP.GE.AND P1, PT, R4, R189, PT ;  /* 0x000000bd0400720c */ /* 0x000fe20003f26270 */
[----:B----4-:R-:W-:Y:S01]  /*b690*/  IMAD.WIDE R140, R143, 0x4, R136 ;  /* 0x000000048f8c7825 */ /* 0x010fe200078e0288 */
[----:B------:R-:W-:Y:S01]  /*b6a0*/  @P6 STG.E desc[UR30][R138.64], R25 ;  /* 0x000000198a006986 */ /* 0x000fe2000c10191e */
[-C--:B------:R-:W-:Y:S02]  /*b6b0*/  ISETP.LT.AND P6, PT, R3, R188.reuse, !P3 ;  /* 0x000000bc0300720c */ /* 0x080fe40005fc1270 */
[----:B------:R-:W-:Y:S01]  /*b6c0*/  VIADD R143, R143, UR4 ;  /* 0x000000048f8f7c36 */ /* 0x000fe20008000000 */
[----:B------:R1:W-:Y:S01]  /*b6d0*/  @P4 STG.E desc[UR30][R140.64], R21 ;  /* 0x000000158c004986 */ /* 0x0003e2000c10191e */
[----:B------:R-:W-:Y:S01]  /*b6e0*/  VIADD R4, R0, 0x7 ;  /* 0x0000000700047836 */ /* 0x000fe20000000000 */
[----:B------:R-:W-:Y:S01]  /*b6f0*/  ISETP.LT.AND P3, PT, R5, R188, !P3 ;  /* 0x000000bc0500720c */ /* 0x000fe20005f61270 */
[----:B-----5:R-:W-:-:S03]  /*b700*/  IMAD.WIDE R8, R143, 0x4, R6 ;  /* 0x000000048f087825 */ /* 0x020fc600078e0206 */
[----:B------:R-:W-:Y:S01]  /*b710*/  ISETP.GE.AND P4, PT, R4, R189, PT ;  /* 0x000000bd0400720c */ /* 0x000fe20003f86270 */
[----:B--2---:R-:W-:Y:S01]  /*b720*/  IMAD.WIDE R12, R143, 0x4, R136 ;  /* 0x000000048f0c7825 */ /* 0x004fe200078e0288 */
[----:B------:R2:W-:Y:S01]  /*b730*/  @P5 STG.E desc[UR30][R8.64], R10 ;  /* 0x0000000a08005986 */ /* 0x0005e2000c10191e */
[-C--:B------:R-:W-:Y:S02]  /*b740*/  ISETP.LT.AND P5, PT, R3, R188.reuse, !P1 ;  /* 0x000000bc0300720c */ /* 0x080fe40004fa1270 */
[----:B------:R-:W-:Y:S01]  /*b750*/  VIADD R143, R143, UR4 ;  /* 0x000000048f8f7c36 */ /* 0x000fe20008000000 */
[----:B------:R4:W-:Y:S01]  /*b760*/  @P2 STG.E desc[UR30][R12.64], R14 ;  /* 0x0000000e0c002986 */ /* 0x0009e2000c10191e */
[----:B------:R-:W-:Y:S01]  /*b770*/  VIADD R4, R0, 0x8 ;  /* 0x0000000800047836 */ /* 0x000fe20000000000 */
[----:B------:R-:W-:Y:S01]  /*b780*/  ISETP.LT.AND P1, PT, R5, R188, !P1 ;  /* 0x000000bc0500720c */ /* 0x000fe20004f21270 */
[----:B-1----:R-:W-:-:S03]  /*b790*/  IMAD.WIDE R20, R143, 0x4, R6 ;  /* 0x000000048f147825 */ /* 0x002fc600078e0206 */
[----:B------:R-:W-:Y:S01]  /*b7a0*/  ISETP.GE.AND P2, PT, R4, R189, PT ;  /* 0x000000bd0400720c */ /* 0x000fe20003f46270 */
[----:B------:R-:W-:Y:S01]  /*b7b0*/  IMAD.WIDE R24, R143, 0x4, R136 ;  /* 0x000000048f187825 */ /* 0x000fe200078e0288 */
[----:B------:R1:W-:Y:S01]  /*b7c0*/  @P6 STG.E desc[UR30][R20.64], R26 ;  /* 0x0000001a14006986 */ /* 0x0003e2000c10191e */
[-C--:B------:R-:W-:Y:S02]  /*b7d0*/  ISETP.LT.AND P6, PT, R3, R188.reuse, !P4 ;  /* 0x000000bc0300720c */ /* 0x080fe400067c1270 */
[----:B------:R-:W-:Y:S01]  /*b7e0*/  VIADD R143, R143, UR4 ;  /* 0x000000048f8f7c36 */ /* 0x000fe20008000000 */
[----:B------:R5:W-:Y:S01]  /*b7f0*/  @P3 STG.E desc[UR30][R24.64], R22 ;  /* 0x0000001618003986 */ /* 0x000be2000c10191e */
[----:B------:R-:W-:Y:S01]  /*b800*/  VIADD R4, R0, 0x9 ;  /* 0x0000000900047836 */ /* 0x000fe20000000000 */
[----:B------:R-:W-:Y:S01]  /*b810*/  ISETP.LT.AND P4, PT, R5, R188, !P4 ;  /* 0x000000bc0500720c */ /* 0x000fe20006781270 */
[----:B--2---:R-:W-:-:S03]  /*b820*/  IMAD.WIDE R8, R143, 0x4, R6 ;  /* 0x000000048f087825 */ /* 0x004fc600078e0206 */
[----:B------:R-:W-:Y:S01]  /*b830*/  ISETP.GE.AND P3, PT, R4, R189, PT ;  /* 0x000000bd0400720c */ /* 0x000fe20003f66270 */
[----:B----4-:R-:W-:Y:S01]  /*b840*/  IMAD.WIDE R12, R143, 0x4, R136 ;  /* 0x000000048f0c7825 */ /* 0x010fe200078e0288 */
[----:B------:R2:W-:Y:S01]  /*b850*/  @P5 STG.E desc[UR30][R8.64], R11 ;  /* 0x0000000b08005986 */ /* 0x0005e2000c10191e */
[-C--:B------:R-:W-:Y:S02]  /*b860*/  ISETP.LT.AND P5, PT, R3, R188.reuse, !P2 ;  /* 0x000000bc0300720c */ /* 0x080fe400057a1270 */
[----:B------:R-:W-:Y:S01]  /*b870*/  VIADD R143, R143, UR4 ;  /* 0x000000048f8f7c36 */ /* 0x000fe20008000000 */
[----:B------:R4:W-:Y:S01]  /*b880*/  @P1 STG.E desc[UR30][R12.64], R15 ;  /* 0x0000000f0c001986 */ /* 0x0009e2000c10191e */
[----:B------:R-:W-:Y:S01]  /*b890*/  VIADD R4, R0, 0xa ;  /* 0x0000000a00047836 */ /* 0x000fe20000000000 */
[----:B------:R-:W-:Y:S01]  /*b8a0*/  ISETP.LT.AND P2, PT, R5, R188, !P2 ;  /* 0x000000bc0500720c */ /* 0x000fe20005741270 */
[----:B-1----:R-:W-:-:S03]  /*b8b0*/  IMAD.WIDE R20, R143, 0x4, R6 ;  /* 0x000000048f147825 */ /* 0x002fc600078e0206 */
[-C--:B------:R-:W-:Y:S01]  /*b8c0*/  ISETP.GE.AND P1, PT, R4, R189.reuse, PT ;  /* 0x000000bd0400720c */ /* 0x080fe20003f26270 */
[----:B-----5:R-:W-:Y:S01]  /*b8d0*/  IMAD.WIDE R24, R143, 0x4, R136 ;  /* 0x000000048f187825 */ /* 0x020fe200078e0288 */
[----:B------:R-:W-:Y:S01]  /*b8e0*/  @P6 STG.E desc[UR30][R20.64], R27 ;  /* 0x0000001b14006986 */ /* 0x000fe2000c10191e */
[-C--:B------:R-:W-:Y:S02]  /*b8f0*/  ISETP.LT.AND P6, PT, R3, R188.reuse, !P3 ;  /* 0x000000bc0300720c */ /* 0x080fe40005fc1270 */
[----:B------:R-:W-:Y:S01]  /*b900*/  VIADD R143, R143, UR4 ;  /* 0x000000048f8f7c36 */ /* 0x000fe20008000000 */
[----:B------:R-:W-:Y:S01]  /*b910*/  @P4 STG.E desc[UR30][R24.64], R23 ;  /* 0x0000001718004986 */ /* 0x000fe2000c10191e */
[----:B------:R-:W-:Y:S01]  /*b920*/  VIADD R4, R0, 0xb ;  /* 0x0000000b00047836 */ /* 0x000fe20000000000 */
[-C--:B------:R-:W-:Y:S01]  /*b930*/  ISETP.LT.AND P3, PT, R5, R188.reuse, !P3 ;  /* 0x000000bc0500720c */ /* 0x080fe20005f61270 */
[C---:B--2---:R-:W-:Y:S01]  /*b940*/  IMAD.WIDE R8, R143.reuse, 0x4, R6 ;  /* 0x000000048f087825 */ /* 0x044fe200078e0206 */
[----:B------:R-:W1:Y:S02]  /*b950*/  LDS.128 R24, [R2] ;  /* 0x0000000002187984 */ /* 0x000e640000000c00 */
[----:B------:R-:W-:Y:S01]  /*b960*/  ISETP.GE.AND P4, PT, R4, R189, PT ;  /* 0x000000bd0400720c */ /* 0x000fe20003f86270 */
[----:B------:R-:W-:Y:S01]  /*b970*/  IMAD.WIDE R10, R143, 0x4, R136 ;  /* 0x000000048f0a7825 */ /* 0x000fe200078e0288 */
[----:B------:R2:W-:Y:S01]  /*b980*/  @P5 STG.E desc[UR30][R8.64], R16 ;  /* 0x0000001008005986 */ /* 0x0005e2000c10191e */
[----:B------:R-:W-:-:S02]  /*b990*/  ISETP.LT.AND P5, PT, R3, R188, !P1 ;  /* 0x000000bc0300720c */ /* 0x000fc40004fa1270 */
[----:B------:R-:W-:Y:S01]  /*b9a0*/  VIADD R143, R143, UR4 ;  /* 0x000000048f8f7c36 */ /* 0x000fe20008000000 */
[----:B------:R5:W-:Y:S01]  /*b9b0*/  @P2 STG.E desc[UR30][R10.64], R88 ;  /* 0x000000580a002986 */ /* 0x000be2000c10191e */
[----:B------:R-:W-:Y:S01]  /*b9c0*/  ISETP.LT.AND P1, PT, R5, R188, !P1 ;  /* 0x000000bc0500720c */ /* 0x000fe20004f21270 */
[----:B------:R-:W-:Y:S02]  /*b9d0*/  VIADD R4, R0, 0xc ;  /* 0x0000000c00047836 */ /* 0x000fe40000000000 */
[----:B----4-:R-:W-:-:S03]  /*b9e0*/  IMAD.WIDE R12, R143, 0x4, R6 ;  /* 0x000000048f0c7825 */ /* 0x010fc600078e0206 */
[-C--:B------:R-:W-:Y:S01]  /*b9f0*/  ISETP.GE.AND P2, PT, R4, R189.reuse, PT ;  /* 0x000000bd0400720c */ /* 0x080fe20003f46270 */
[----:B------:R-:W-:Y:S01]  /*ba00*/  IMAD.WIDE R14, R143, 0x4, R136 ;  /* 0x000000048f0e7825 */ /* 0x000fe200078e0288 */
[----:B------:R4:W-:Y:S01]  /*ba10*/  @P6 STG.E desc[UR30][R12.64], R60 ;  /* 0x0000003c0c006986 */ /* 0x0009e2000c10191e */
[-C--:B------:R-:W-:Y:S02]  /*ba20*/  ISETP.LT.AND P6, PT, R3, R188.reuse, !P4 ;  /* 0x000000bc0300720c */ /* 0x080fe400067c1270 */
[----:B------:R-:W-:Y:S01]  /*ba30*/  VIADD R143, R143, UR4 ;  /* 0x000000048f8f7c36 */ /* 0x000fe20008000000 */
[----:B------:R-:W-:Y:S01]  /*ba40*/  IADD3 R4, R0, 0xd, RZ ;  /* 0x0000000d00047810 */ /* 0x000fe20007ffe0ff */
[----:B------:R3:W-:Y:S01]  /*ba50*/  @P3 STG.E desc[UR30][R14.64], R56 ;  /* 0x000000380e003986 */ /* 0x0007e2000c10191e */
[----:B------:R-:W-:Y:S01]  /*ba60*/  ISETP.LT.AND P4, PT, R5, R188, !P4 ;  /* 0x000000bc0500720c */ /* 0x000fe20006781270 */
[----:B--2---:R-:W-:Y:S01]  /*ba70*/  IMAD.WIDE R8, R143, 0x4, R6 ;  /* 0x000000048f087825 */ /* 0x004fe200078e0206 */
[----:B------:R-:W-:-:S03]  /*ba80*/  ISETP.GE.AND P3, PT, R4, R189, PT ;  /* 0x000000bd0400720c */ /* 0x000fc60003f66270 */
[----:B-----5:R-:W-:Y:S01]  /*ba90*/  IMAD.WIDE R10, R143, 0x4, R136 ;  /* 0x000000048f0a7825 */ /* 0x020fe200078e0288 */
[----:B------:R2:W-:Y:S01]  /*baa0*/  @P5 STG.E desc[UR30][R8.64], R17 ;  /* 0x0000001108005986 */ /* 0x0005e2000c10191e */
[-C--:B------:R-:W-:Y:S02]  /*bab0*/  ISETP.LT.AND P5, PT, R3, R188.reuse, !P2 ;  /* 0x000000bc0300720c */ /* 0x080fe400057a1270 */
[----:B------:R-:W-:Y:S01]  /*bac0*/  VIADD R143, R143, UR4 ;  /* 0x000000048f8f7c36 */ /* 0x000fe20008000000 */
[----:B------:R5:W-:Y:S01]  /*bad0*/  @P1 STG.E desc[UR30][R10.64], R89 ;  /* 0x000000590a001986 */ /* 0x000be2000c10191e */
[----:B------:R-:W-:Y:S01]  /*bae0*/  VIADD R4, R0, 0xe ;  /* 0x0000000e00047836 */ /* 0x000fe20000000000 */
[----:B------:R-:W-:Y:S01]  /*baf0*/  ISETP.LT.AND P2, PT, R5, R188, !P2 ;  /* 0x000000bc0500720c */ /* 0x000fe20005741270 */
[----:B----4-:R-:W-:-:S03]  /*bb00*/  IMAD.WIDE R12, R143, 0x4, R6 ;  /* 0x000000048f0c7825 */ /* 0x010fc600078e0206 */
[----:B------:R-:W-:Y:S01]  /*bb10*/  ISETP.GE.AND P1, PT, R4, R189, PT ;  /* 0x000000bd0400720c */ /* 0x000fe20003f26270 */
[----:B---3--:R-:W-:Y:S01]  /*bb20*/  IMAD.WIDE R14, R143, 0x4, R136 ;  /* 0x000000048f0e7825 */ /* 0x008fe200078e0288 */
        /* <DEDUP_REMOVED lines=8> */
[----:B-----5:R-:W-:Y:S01]  /*bbb0*/  IMAD.WIDE R10, R143, 0x4, R136 ;  /* 0x000000048f0a7825 */ /* 0x020fe200078e0288 */
[----:B------:R2:W-:Y:S01]  /*bbc0*/  @P5 STG.E desc[UR30][R8.64], R18 ;  /* 0x0000001208005986 */ /* 0x0005e2000c10191e */
[-C--:B------:R-:W-:Y:S02]  /*bbd0*/  ISETP.LT.AND P5, PT, R3, R188.reuse, !P1 ;  /* 0x000000bc0300720c */ /* 0x080fe40004fa1270 */
[----:B------:R-:W-:Y:S01]  /*bbe0*/  VIADD R143, R143, UR4 ;  /* 0x000000048f8f7c36 */ /* 0x000fe20008000000 */
[----:B------:R5:W-:Y:S01]  /*bbf0*/  @P2 STG.E desc[UR30][R10.64], R90 ;  /* 0x0000005a0a002986 */ /* 0x000be2000c10191e */
[----:B------:R-:W-:Y:S01]  /*bc00*/  VIADD R4, R0, 0x10 ;  /* 0x0000001000047836 */ /* 0x000fe20000000000 */
[----:B------:R-:W-:Y:S01]  /*bc10*/  ISETP.LT.AND P1, PT, R5, R188, !P1 ;  /* 0x000000bc0500720c */ /* 0x000fe20004f21270 */
[----:B---3--:R-:W-:-:S03]  /*bc20*/  IMAD.WIDE R12, R143, 0x4, R6 ;  /* 0x000000048f0c7825 */ /* 0x008fc600078e0206 */
        /* <DEDUP_REMOVED lines=126> */
[-C--:B------:R-:W-:Y:S01]  /*c410*/  ISETP.GE.AND P1, PT, R4, R189.reuse, PT ;  /* 0x000000bd0400720c */ /* 0x080fe20003f26270 */
[C---:B----4-:R-:W-:Y:S01]  /*c420*/  IMAD.WIDE R14, R143.reuse, 0x4, R136 ;  /* 0x000000048f0e7825 */ /* 0x050fe200078e0288 */
[----:B------:R-:W-:Y:S01]  /*c430*/  IADD3 R143, R143, UR4, RZ ;  /* 0x000000048f8f7c10 */ /* 0x000fe2000fffe0ff */
[----:B------:R3:W-:Y:S01]  /*c440*/  @P6 STG.E desc[UR30][R12.64], R101 ;  /* 0x000000650c006986 */ /* 0x0007e2000c10191e */
[-C--:B------:R-:W-:Y:S01]  /*c450*/  ISETP.LT.AND P6, PT, R3, R188.reuse, !P3 ;  /* 0x000000bc0300720c */ /* 0x080fe20005fc1270 */
[----:B------:R-:W-:Y:S01]  /*c460*/  VIADD R4, R0, 0x1f ;  /* 0x0000001f00047836 */ /* 0x000fe20000000000 */
[-C--:B------:R-:W-:Y:S01]  /*c470*/  ISETP.LT.AND P3, PT, R5, R188.reuse, !P3 ;  /* 0x000000bc0500720c */ /* 0x080fe20005f61270 */
[C---:B--2---:R-:W-:Y:S01]  /*c480*/  IMAD.WIDE R8, R143.reuse, 0x4, R6 ;  /* 0x000000048f087825 */ /* 0x044fe200078e0206 */
[----:B------:R2:W-:Y:S02]  /*c490*/  @P4 STG.E desc[UR30][R14.64], R69 ;  /* 0x000000450e004986 */ /* 0x0005e4000c10191e */
[----:B------:R-:W-:Y:S01]  /*c4a0*/  ISETP.GE.AND P4, PT, R4, R189, PT ;  /* 0x000000bd0400720c */ /* 0x000fe20003f86270 */
[----:B-----5:R-:W-:Y:S01]  /*c4b0*/  IMAD.WIDE R10, R143, 0x4, R136 ;  /* 0x000000048f0a7825 */ /* 0x020fe200078e0288 */
[----:B------:R4:W-:Y:S01]  /*c4c0*/  @P5 STG.E desc[UR30][R8.64], R34 ;  /* 0x0000002208005986 */ /* 0x0009e2000c10191e */
[----:B------:R-:W-:-:S02]  /*c4d0*/  ISETP.LT.AND P5, PT, R3, R188, !P1 ;  /* 0x000000bc0300720c */ /* 0x000fc40004fa1270 */
[----:B------:R-:W-:Y:S01]  /*c4e0*/  VIADD R143, R143, UR4 ;  /* 0x000000048f8f7c36 */ /* 0x000fe20008000000 */
[----:B------:R5:W-:Y:S01]  /*c4f0*/  @P2 STG.E desc[UR30][R10.64], R122 ;  /* 0x0000007a0a002986 */ /* 0x000be2000c10191e */
[----:B------:R-:W-:Y:S01]  /*c500*/  ISETP.LT.AND P1, PT, R5, R188, !P1 ;  /* 0x000000bc0500720c */ /* 0x000fe20004f21270 */
[----:B------:R-:W-:Y:S02]  /*c510*/  VIADD R4, R0, 0x20 ;  /* 0x0000002000047836 */ /* 0x000fe40000000000 */
[----:B---3--:R-:W-:-:S03]  /*c520*/  IMAD.WIDE R12, R143, 0x4, R6 ;  /* 0x000000048f0c7825 */ /* 0x008fc600078e0206 */
[----:B------:R-:W-:Y:S01]  /*c530*/  ISETP.GE.AND P2, PT, R4, R189, PT ;  /* 0x000000bd0400720c */ /* 0x000fe20003f46270 */
[----:B--2---:R-:W-:Y:S01]  /*c540*/  IMAD.WIDE R14, R143, 0x4, R136 ;  /* 0x000000048f0e7825 */ /* 0x004fe200078e0288 */
[----:B------:R2:W-:Y:S01]  /*c550*/  @P6 STG.E desc[UR30][R12.64], R102 ;  /* 0x000000660c006986 */ /* 0x0005e2000c10191e */
[-C--:B------:R-:W-:Y:S02]  /*c560*/  ISETP.LT.AND P6, PT, R3, R188.reuse, !P4 ;  /* 0x000000bc0300720c */ /* 0x080fe400067c1270 */
[----:B------:R-:W-:Y:S01]  /*c570*/  VIADD R143, R143, UR4 ;  /* 0x000000048f8f7c36 */ /* 0x000fe20008000000 */
[----:B------:R-:W-:Y:S01]  /*c580*/  ISETP.LT.AND P4, PT, R5, R188, !P4 ;  /* 0x000000bc0500720c */ /* 0x000fe20006781270 */
[----:B------:R-:W-:Y:S01]  /*c590*/  VIADD R4, R0, 0x21 ;  /* 0x0000002100047836 */ /* 0x000fe20000000000 */
[----:B------:R3:W-:Y:S01]  /*c5a0*/  @P3 STG.E desc[UR30][R14.64], R70 ;  /* 0x000000460e003986 */ /* 0x0007e2000c10191e */
[----:B----4-:R-:W-:-:S03]  /*c5b0*/  IMAD.WIDE R8, R143, 0x4, R6 ;  /* 0x000000048f087825 */ /* 0x010fc600078e0206 */
[----:B------:R-:W-:Y:S01]  /*c5c0*/  ISETP.GE.AND P3, PT, R4, R189, PT ;  /* 0x000000bd0400720c */ /* 0x000fe20003f66270 */
[----:B-----5:R-:W-:Y:S01]  /*c5d0*/  IMAD.WIDE R10, R143, 0x4, R136 ;  /* 0x000000048f0a7825 */ /* 0x020fe200078e0288 */
[----:B------:R4:W-:Y:S01]  /*c5e0*/  @P5 STG.E desc[UR30][R8.64], R35 ;  /* 0x0000002308005986 */ /* 0x0009e2000c10191e */
[-C--:B------:R-:W-:Y:S02]  /*c5f0*/  ISETP.LT.AND P5, PT, R3, R188.reuse, !P2 ;  /* 0x000000bc0300720c */ /* 0x080fe400057a1270 */
[----:B------:R-:W-:Y:S01]  /*c600*/  VIADD R143, R143, UR4 ;  /* 0x000000048f8f7c36 */ /* 0x000fe20008000000 */
[----:B------:R-:W-:Y:S01]  /*c610*/  ISETP.LT.AND P2, PT, R5, R188, !P2 ;  /* 0x000000bc0500720c */ /* 0x000fe20005741270 */
[----:B------:R5:W-:Y:S01]  /*c620*/  @P1 STG.E desc[UR30][R10.64], R123 ;  /* 0x0000007b0a001986 */ /* 0x000be2000c10191e */
[----:B------:R-:W-:Y:S02]  /*c630*/  VIADD R4, R0, 0x22 ;  /* 0x0000002200047836 */ /* 0x000fe40000000000 */
[----:B--2---:R-:W-:-:S03]  /*c640*/  IMAD.WIDE R12, R143, 0x4, R6 ;  /* 0x000000048f0c7825 */ /* 0x004fc600078e0206 */
[----:B------:R-:W-:Y:S01]  /*c650*/  ISETP.GE.AND P1, PT, R4, R189, PT ;  /* 0x000000bd0400720c */ /* 0x000fe20003f26270 */
[----:B---3--:R-:W-:Y:S01]  /*c660*/  IMAD.WIDE R14, R143, 0x4, R136 ;  /* 0x000000048f0e7825 */ /* 0x008fe200078e0288 */
[----:B------:R2:W-:Y:S01]  /*c670*/  @P6 STG.E desc[UR30][R12.64], R103 ;  /* 0x000000670c006986 */ /* 0x0005e2000c10191e */
[-C--:B------:R-:W-:Y:S02]  /*c680*/  ISETP.LT.AND P6, PT, R5, R188.reuse, !P3 ;  /* 0x000000bc0500720c */ /* 0x080fe40005fc1270 */
[----:B------:R-:W-:Y:S01]  /*c690*/  VIADD R143, R143, UR4 ;  /* 0x000000048f8f7c36 */ /* 0x000fe20008000000 */
[----:B------:R3:W-:Y:S01]  /*c6a0*/  @P4 STG.E desc[UR30][R14.64], R71 ;  /* 0x000000470e004986 */ /* 0x0007e2000c10191e */
[----:B------:R-:W-:Y:S01]  /*c6b0*/  ISETP.LT.AND P4, PT, R3, R188, !P3 ;  /* 0x000000bc0300720c */ /* 0x000fe20005f81270 */
[----:B------:R-:W-:Y:S02]  /*c6c0*/  VIADD R4, R0, 0x23 ;  /* 0x0000002300047836 */ /* 0x000fe40000000000 */
[----:B----4-:R-:W-:-:S03]  /*c6d0*/  IMAD.WIDE R8, R143, 0x4, R6 ;  /* 0x000000048f087825 */ /* 0x010fc600078e0206 */
[----:B------:R-:W-:Y:S01]  /*c6e0*/  ISETP.GE.AND P3, PT, R4, R189, PT ;  /* 0x000000bd0400720c */ /* 0x000fe20003f66270 */
[----:B-----5:R-:W-:Y:S01]  /*c6f0*/  IMAD.WIDE R10, R143, 0x4, R136 ;  /* 0x000000048f0a7825 */ /* 0x020fe200078e0288 */
[----:B------:R4:W-:Y:S01]  /*c700*/  @P5 STG.E desc[UR30][R8.64], R36 ;  /* 0x0000002408005986 */ /* 0x0009e2000c10191e */
[-C--:B------:R-:W-:Y:S02]  /*c710*/  ISETP.LT.AND P5, PT, R5, R188.reuse, !P1 ;  /* 0x000000bc0500720c */ /* 0x080fe40004fa1270 */
[----:B------:R-:W-:Y:S01]  /*c720*/  VIADD R143, R143, UR4 ;  /* 0x000000048f8f7c36 */ /* 0x000fe20008000000 */
[----:B------:R5:W-:Y:S01]  /*c730*/  @P2 STG.E desc[UR30][R10.64], R124 ;  /* 0x0000007c0a002986 */ /* 0x000be2000c10191e */
[----:B------:R-:W-:Y:S01]  /*c740*/  ISETP.LT.AND P2, PT, R3, R188, !P1 ;  /* 0x000000bc0300720c */ /* 0x000fe20004f41270 */
        /* <DEDUP_REMOVED lines=108> */
[C---:B------:R-:W-:Y:S01]  /*ce10*/  VIADD R2, R0.reuse, 0x3a ;  /* 0x0000003a00027836 */ /* 0x040fe20000000000 */
[----:B------:R-:W-:Y:S01]  /*ce20*/  IADD3 R4, R0, 0x30, RZ ;  /* 0x0000003000047810 */ /* 0x000fe20007ffe0ff */
        /* <DEDUP_REMOVED lines=65> */
[C---:B-----5:R-:W-:Y:S01]  /*d240*/  IMAD.WIDE R10, R143.reuse, 0x4, R136 ;  /* 0x000000048f0a7825 */ /* 0x060fe200078e0288 */
[----:B------:R4:W-:Y:S03]  /*d250*/  @P2 STG.E desc[UR30][R8.64], R46 ;  /* 0x0000002e08002986 */ /* 0x0009e6000c10191e */
[----:B------:R-:W-:Y:S01]  /*d260*/  VIADD R143, R143, UR4 ;  /* 0x000000048f8f7c36 */ /* 0x000fe20008000000 */
[----:B------:R5:W-:Y:S01]  /*d270*/  @P5 STG.E desc[UR30][R10.64], R114 ;  /* 0x000000720a005986 */ /* 0x000be2000c10191e */
[-C--:B------:R-:W-:Y:S01]  /*d280*/  ISETP.LT.AND P5, PT, R3, R188.reuse, !P1 ;  /* 0x000000bc0300720c */ /* 0x080fe20004fa1270 */
[----:B------:R-:W-:Y:S01]  /*d290*/  VIADD R4, R0, 0x38 ;  /* 0x0000003800047836 */ /* 0x000fe20000000000 */
[----:B------:R-:W-:Y:S01]  /*d2a0*/  ISETP.LT.AND P1, PT, R5, R188, !P1 ;  /* 0x000000bc0500720c */ /* 0x000fe20004f21270 */
        /* <DEDUP_REMOVED lines=9> */
[----:B------:R-:W-:-:S02]  /*d340*/  VIADD R17, R143, UR4 ;  /* 0x000000048f117c36 */ /* 0x000fc40008000000 */
[----:B----4-:R-:W-:Y:S01]  /*d350*/  IMAD.WIDE R8, R143, 0x4, R6 ;  /* 0x000000048f087825 */ /* 0x010fe200078e0206 */
[----:B------:R-:W-:-:S03]  /*d360*/  ISETP.GE.AND P3, PT, R4, R189, PT ;  /* 0x000000bd0400720c */ /* 0x000fc60003f66270 */
[----:B-----5:R-:W-:Y:S01]  /*d370*/  IMAD.WIDE R10, R143, 0x4, R136 ;  /* 0x000000048f0a7825 */ /* 0x020fe200078e0288 */
[----:B------:R4:W-:Y:S01]  /*d380*/  @P5 STG.E desc[UR30][R8.64], R47 ;  /* 0x0000002f08005986 */ /* 0x0009e2000c10191e */
[-C--:B------:R-:W-:Y:S02]  /*d390*/  ISETP.LT.AND P5, PT, R3, R188.reuse, !P2 ;  /* 0x000000bc0300720c */ /* 0x080fe400057a1270 */
[----:B--2---:R-:W-:Y:S01]  /*d3a0*/  IMAD.WIDE R12, R17, 0x4, R6 ;  /* 0x00000004110c7825 */ /* 0x004fe200078e0206 */
[----:B------:R2:W-:Y:S01]  /*d3b0*/  @P1 STG.E desc[UR30][R10.64], R115 ;  /* 0x000000730a001986 */ /* 0x0005e2000c10191e */
[----:B------:R-:W-:Y:S02]  /*d3c0*/  ISETP.LT.AND P2, PT, R5, R188, !P2 ;  /* 0x000000bc0500720c */ /* 0x000fe40005741270 */
[----:B---3--:R-:W-:Y:S01]  /*d3d0*/  IMAD.WIDE R14, R17, 0x4, R136 ;  /* 0x00000004110e7825 */ /* 0x008fe200078e0288 */
[----:B------:R3:W-:Y:S01]  /*d3e0*/  @P4 STG.E desc[UR30][R12.64], R135 ;  /* 0x000000870c004986 */ /* 0x0007e2000c10191e */
[----:B------:R-:W-:-:S02]  /*d3f0*/  ISETP.GE.AND P1, PT, R2, R189, PT ;  /* 0x000000bd0200720c */ /* 0x000fc40003f26270 */
[----:B------:R-:W-:Y:S01]  /*d400*/  VIADD R17, R17, UR4 ;  /* 0x0000000411117c36 */ /* 0x000fe20008000000 */
[-C--:B------:R-:W-:Y:S01]  /*d410*/  ISETP.LT.AND P4, PT, R3, R188.reuse, !P3 ;  /* 0x000000bc0300720c */ /* 0x080fe20005f81270 */
[----:B------:R5:W-:Y:S01]  /*d420*/  @P6 STG.E desc[UR30][R14.64], R83 ;  /* 0x000000530e006986 */ /* 0x000be2000c10191e */
[----:B------:R-:W-:Y:S01]  /*d430*/  VIADD R2, R0, 0x3b ;  /* 0x0000003b00027836 */ /* 0x000fe20000000000 */
[----:B------:R-:W-:Y:S01]  /*d440*/  ISETP.LT.AND P6, PT, R5, R188, !P3 ;  /* 0x000000bc0500720c */ /* 0x000fe20005fc1270 */
[C---:B------:R-:W-:Y:S02]  /*d450*/  VIADD R19, R17.reuse, UR4 ;  /* 0x0000000411137c36 */ /* 0x040fe40008000000 */
[----:B----4-:R-:W-:Y:S01]  /*d460*/  IMAD.WIDE R8, R17, 0x4, R6 ;  /* 0x0000000411087825 */ /* 0x010fe200078e0206 */
[----:B------:R-:W-:-:S03]  /*d470*/  ISETP.GE.AND P3, PT, R2, R189, PT ;  /* 0x000000bd0200720c */ /* 0x000fc60003f66270 */
[----:B--2---:R-:W-:Y:S01]  /*d480*/  IMAD.WIDE R10, R17, 0x4, R136 ;  /* 0x00000004110a7825 */ /* 0x004fe200078e0288 */
[----:B------:R2:W-:Y:S01]  /*d490*/  @P5 STG.E desc[UR30][R8.64], R48 ;  /* 0x0000003008005986 */ /* 0x0005e2000c10191e */
[-C--:B------:R-:W-:Y:S02]  /*d4a0*/  ISETP.LT.AND P5, PT, R3, R188.reuse, !P1 ;  /* 0x000000bc0300720c */ /* 0x080fe40004fa1270 */
[----:B------:R-:W-:Y:S01]  /*d4b0*/  VIADD R2, R0, 0x3c ;  /* 0x0000003c00027836 */ /* 0x000fe20000000000 */
[----:B------:R4:W-:Y:S01]  /*d4c0*/  @P2 STG.E desc[UR30][R10.64], R116 ;  /* 0x000000740a002986 */ /* 0x0009e2000c10191e */
[----:B---3--:R-:W-:Y:S01]  /*d4d0*/  IMAD.WIDE R12, R19, 0x4, R6 ;  /* 0x00000004130c7825 */ /* 0x008fe200078e0206 */
[-C--:B------:R-:W-:Y:S02]  /*d4e0*/  ISETP.LT.AND P1, PT, R5, R188.reuse, !P1 ;  /* 0x000000bc0500720c */ /* 0x080fe40004f21270 */
[----:B------:R-:W-:Y:S01]  /*d4f0*/  ISETP.GE.AND P2, PT, R2, R189, PT ;  /* 0x000000bd0200720c */ /* 0x000fe20003f46270 */
[----:B-----5:R-:W-:Y:S01]  /*d500*/  IMAD.WIDE R14, R19, 0x4, R136 ;  /* 0x00000004130e7825 */ /* 0x020fe200078e0288 */
[----:B------:R3:W-:Y:S01]  /*d510*/  @P4 STG.E desc[UR30][R12.64], R52 ;  /* 0x000000340c004986 */ /* 0x0007e2000c10191e */
[----:B------:R-:W-:-:S02]  /*d520*/  ISETP.LT.AND P4, PT, R3, R188, !P3 ;  /* 0x000000bc0300720c */ /* 0x000fc40005f81270 */
[----:B------:R-:W-:Y:S01]  /*d530*/  VIADD R19, R19, UR4 ;  /* 0x0000000413137c36 */ /* 0x000fe20008000000 */
[----:B-1----:R1:W-:Y:S01]  /*d540*/  @P6 STG.E desc[UR30][R14.64], R24 ;  /* 0x000000180e006986 */ /* 0x0023e2000c10191e */
[-C--:B------:R-:W-:Y:S01]  /*d550*/  ISETP.LT.AND P3, PT, R5, R188.reuse, !P3 ;  /* 0x000000bc0500720c */ /* 0x080fe20005f61270 */
[----:B------:R-:W-:Y:S01]  /*d560*/  VIADD R2, R0, 0x3d ;  /* 0x0000003d00027836 */ /* 0x000fe20000000000 */
[-C--:B------:R-:W-:Y:S01]  /*d570*/  ISETP.LT.AND P6, PT, R3, R188.reuse, !P2 ;  /* 0x000000bc0300720c */ /* 0x080fe200057c1270 */
[----:B------:R-:W-:Y:S01]  /*d580*/  VIADD R17, R19, UR4 ;  /* 0x0000000413117c36 */ /* 0x000fe20008000000 */
[----:B------:R-:W-:Y:S01]  /*d590*/  ISETP.LT.AND P2, PT, R5, R188, !P2 ;  /* 0x000000bc0500720c */ /* 0x000fe20005741270 */
[----:B--2---:R-:W-:-:S04]  /*d5a0*/  IMAD.WIDE R8, R19, 0x4, R6 ;  /* 0x0000000413087825 */ /* 0x004fc800078e0206 */
[----:B------:R-:W-:Y:S01]  /*d5b0*/  VIADD R21, R17, UR4 ;  /* 0x0000000411157c36 */ /* 0x000fe20008000000 */
[----:B------:R2:W-:Y:S01]  /*d5c0*/  @P5 STG.E desc[UR30][R8.64], R49 ;  /* 0x0000003108005986 */ /* 0x0005e2000c10191e */
[----:B----4-:R-:W-:Y:S01]  /*d5d0*/  IMAD.WIDE R10, R19, 0x4, R136 ;  /* 0x00000004130a7825 */ /* 0x010fe200078e0288 */
[----:B------:R-:W-:-:S03]  /*d5e0*/  ISETP.GE.AND P5, PT, R2, R189, PT ;  /* 0x000000bd0200720c */ /* 0x000fc60003fa6270 */
[C---:B---3--:R-:W-:Y:S01]  /*d5f0*/  IMAD.WIDE R12, R17.reuse, 0x4, R6 ;  /* 0x00000004110c7825 */ /* 0x048fe200078e0206 */
[----:B------:R-:W-:Y:S03]  /*d600*/  @P1 STG.E desc[UR30][R10.64], R117 ;  /* 0x000000750a001986 */ /* 0x000fe6000c10191e */
[----:B------:R-:W-:Y:S01]  /*d610*/  VIADD R0, R0, 0x3e ;  /* 0x0000003e00007836 */ /* 0x000fe20000000000 */
[----:B------:R-:W-:Y:S01]  /*d620*/  @P4 STG.E desc[UR30][R12.64], R53 ;  /* 0x000000350c004986 */ /* 0x000fe2000c10191e */
[----:B-1----:R-:W-:-:S03]  /*d630*/  IMAD.WIDE R14, R17, 0x4, R136 ;  /* 0x00000004110e7825 */ /* 0x002fc600078e0288 */
[----:B------:R-:W-:Y:S01]  /*d640*/  ISETP.GE.AND P1, PT, R0, R189, PT ;  /* 0x000000bd0000720c */ /* 0x000fe20003f26270 */
[----:B------:R-:W-:Y:S01]  /*d650*/  IMAD.WIDE R16, R21, 0x4, R6 ;  /* 0x0000000415107825 */ /* 0x000fe200078e0206 */
[----:B------:R1:W-:Y:S01]  /*d660*/  @P3 STG.E desc[UR30][R14.64], R25 ;  /* 0x000000190e003986 */ /* 0x0003e2000c10191e */
[-C--:B------:R-:W-:Y:S02]  /*d670*/  ISETP.LT.AND P3, PT, R3, R188.reuse, !P0 ;  /* 0x000000bc0300720c */ /* 0x080fe40004761270 */
[----:B--2---:R-:W-:Y:S01]  /*d680*/  VIADD R9, R21, UR4 ;  /* 0x0000000415097c36 */ /* 0x004fe20008000000 */
[----:B------:R2:W-:Y:S01]  /*d690*/  @P6 STG.E desc[UR30][R16.64], R50 ;  /* 0x0000003210006986 */ /* 0x0005e2000c10191e */
[-C--:B------:R-:W-:Y:S02]  /*d6a0*/  ISETP.LT.AND P6, PT, R3, R188.reuse, !P5 ;  /* 0x000000bc0300720c */ /* 0x080fe40006fc1270 */
[-C--:B------:R-:W-:Y:S01]  /*d6b0*/  ISETP.LT.AND P5, PT, R5, R188.reuse, !P5 ;  /* 0x000000bc0500720c */ /* 0x080fe20006fa1270 */
[----:B------:R-:W-:Y:S01]  /*d6c0*/  VIADD R19, R9, UR4 ;  /* 0x0000000409137c36 */ /* 0x000fe20008000000 */
[-C--:B------:R-:W-:Y:S01]  /*d6d0*/  ISETP.LT.AND P4, PT, R3, R188.reuse, !P1 ;  /* 0x000000bc0300720c */ /* 0x080fe20004f81270 */
[----:B------:R-:W-:Y:S01]  /*d6e0*/  IMAD.WIDE R2, R21, 0x4, R136 ;  /* 0x0000000415027825 */ /* 0x000fe200078e0288 */
[----:B------:R-:W-:-:S02]  /*d6f0*/  ISETP.LT.AND P1, PT, R5, R188, !P1 ;  /* 0x000000bc0500720c */ /* 0x000fc40004f21270 */
[----:B------:R-:W-:Y:S01]  /*d700*/  ISETP.LT.AND P0, PT, R5, R188, !P0 ;  /* 0x000000bc0500720c */ /* 0x000fe20004701270 */
[----:B-1----:R-:W-:Y:S01]  /*d710*/  VIADD R15, R19, UR4 ;  /* 0x00000004130f7c36 */ /* 0x002fe20008000000 */
[----:B------:R2:W-:Y:S01]  /*d720*/  @P2 STG.E desc[UR30][R2.64], R118 ;  /* 0x0000007602002986 */ /* 0x0005e2000c10191e */
[----:B------:R-:W-:-:S04]  /*d730*/  IMAD.WIDE R4, R9, 0x4, R6 ;  /* 0x0000000409047825 */ /* 0x000fc800078e0206 */
[----:B------:R-:W-:Y:S01]  /*d740*/  IMAD.WIDE R8, R9, 0x4, R136 ;  /* 0x0000000409087825 */ /* 0x000fe200078e0288 */
[----:B------:R2:W-:Y:S03]  /*d750*/  @P6 STG.E desc[UR30][R4.64], R54 ;  /* 0x0000003604006986 */ /* 0x0005e6000c10191e */
[C---:B------:R-:W-:Y:S01]  /*d760*/  IMAD.WIDE R10, R19.reuse, 0x4, R6 ;  /* 0x00000004130a7825 */ /* 0x040fe200078e0206 */
[----:B------:R2:W-:Y:S03]  /*d770*/  @P5 STG.E desc[UR30][R8.64], R26 ;  /* 0x0000001a08005986 */ /* 0x0005e6000c10191e */
[----:B------:R-:W-:Y:S01]  /*d780*/  IMAD.WIDE R12, R19, 0x4, R136 ;  /* 0x00000004130c7825 */ /* 0x000fe200078e0288 */
[----:B------:R2:W-:Y:S03]  /*d790*/  @P4 STG.E desc[UR30][R10.64], R51 ;  /* 0x000000330a004986 */ /* 0x0005e6000c10191e */
[C---:B------:R-:W-:Y:S01]  /*d7a0*/  IMAD.WIDE R6, R15.reuse, 0x4, R6 ;  /* 0x000000040f067825 */ /* 0x040fe200078e0206 */
[----:B------:R2:W-:Y:S03]  /*d7b0*/  @P1 STG.E desc[UR30][R12.64], R119 ;  /* 0x000000770c001986 */ /* 0x0005e6000c10191e */
[----:B------:R-:W-:Y:S01]  /*d7c0*/  IMAD.WIDE R136, R15, 0x4, R136 ;  /* 0x000000040f887825 */ /* 0x000fe200078e0288 */
[----:B------:R2:W-:Y:S01]  /*d7d0*/  @P3 STG.E desc[UR30][R6.64], R55 ;  /* 0x0000003706003986 */ /* 0x0005e2000c10191e */
[----:B------:R-:W-:Y:S05]  /*d7e0*/  @!P0 EXIT ;  /* 0x000000000000894d */ /* 0x000fea0003800000 */
[----:B------:R-:W-:Y:S01]  /*d7f0*/  STG.E desc[UR30][R136.64], R27 ;  /* 0x0000001b88007986 */ /* 0x000fe2000c10191e */
[----:B------:R-:W-:Y:S05]  /*d800*/  EXIT ;  /* 0x000000000000794d */ /* 0x000fea0003800000 */
.L_x_2:
[----:B------:R-:W-:-:S00]  /*d810*/  BRA `(.L_x_2) ;  /* 0xfffffffc00fc7947 */ /* 0x000fc0000383ffff */
[----:B------:R-:W-:-:S00]  /*d820*/  NOP ;  /* 0x0000000000007918 */ /* 0x000fc00000000000 */
        /* <DEDUP_REMOVED lines=13> */
.L_x_3:


//--------------------- .nv.shared.matmul_kernel  --------------------------
	.section	.nv.shared.matmul_kernel,"aw",@nobits
	.sectionflags	@""
	.align	16
	.zero		1024


//--------------------- .nv.shared.reserved.0     --------------------------
	.section	.nv.shared.reserved.0,"aw",@nobits
	.weak		__nv_reservedSMEM_offset_0_alias
	.size		__nv_reservedSMEM_offset_0_alias, 0, 0
	.other		__nv_reservedSMEM_offset_0_alias,@"STO_CUDA_RESERVED_SHARED STV_DEFAULT"
__nv_reservedSMEM_offset_0_alias:
	.zero		0


//--------------------- .nv.constant0.matmul_kernel --------------------------
	.section	.nv.constant0.matmul_kernel,"a",@progbits
	.sectionflags	@""
	.align	4
.nv.constant0.matmul_kernel:
	.zero		608


//--------------------- SYMBOLS --------------------------

	.type		.nv.reservedSmem.offset0,@object
	.size		.nv.reservedSmem.offset0,0x4
